// auto-generated by cutlass_sweep.gemm — config: {"arch": "sm_100", "cluster_m": 4, "cluster_n": 4, "dtype": "fp32", "dtype_b": "fp32", "layout": "nt", "stages": 0, "tile_k": 64, "tile_m": 256, "tile_n": 256}
#include "cutlass/cutlass.h"
#include "cutlass/gemm/collective/collective_builder.hpp"
#include "cutlass/gemm/device/gemm_universal_adapter.h"
#include "cutlass/gemm/kernel/gemm_universal.hpp"
#include "cutlass/epilogue/collective/collective_builder.hpp"

using ElemA = float;
using ElemB = float;
using ElemCD = float;
using Acc  = float;
using TileShape    = cute::Shape<cute::_256, cute::_256, cute::_64>;
using ClusterShape = cute::Shape<cute::_4, cute::_4, cute::_1>;

using CollectiveEpilogue = typename cutlass::epilogue::collective::CollectiveBuilder<
    cutlass::arch::Sm100, cutlass::arch::OpClassTensorOp,
    TileShape, ClusterShape,
    cutlass::epilogue::collective::EpilogueTileAuto,
    Acc, Acc,
    ElemCD, cutlass::layout::RowMajor, 128 / cutlass::sizeof_bits<ElemCD>::value,
    ElemCD, cutlass::layout::RowMajor, 128 / cutlass::sizeof_bits<ElemCD>::value,
    cutlass::epilogue::collective::EpilogueScheduleAuto
  >::CollectiveOp;

using CollectiveMainloop = typename cutlass::gemm::collective::CollectiveBuilder<
    cutlass::arch::Sm100, cutlass::arch::OpClassTensorOp,
    ElemA, cutlass::layout::RowMajor, 128 / cutlass::sizeof_bits<ElemA>::value,
    ElemB, cutlass::layout::ColumnMajor, 128 / cutlass::sizeof_bits<ElemB>::value,
    Acc,
    TileShape, ClusterShape,
    cutlass::gemm::collective::StageCountAutoCarveout<static_cast<int>(sizeof(typename CollectiveEpilogue::SharedStorage))>,
    cutlass::gemm::collective::KernelScheduleAuto
  >::CollectiveOp;

using GemmKernel = cutlass::gemm::kernel::GemmUniversal<
    cute::Shape<int,int,int,int>,
    CollectiveMainloop,
    CollectiveEpilogue
>;
using Gemm = cutlass::gemm::device::GemmUniversalAdapter<GemmKernel>;

// Force the device kernel symbol into the cubin without needing a host main.
auto* _anchor = &cutlass::device_kernel<GemmKernel>;


// ===== COMPILED SASS (sm_100a) =====

	.target	sm_100a

	.elftype	@"ET_EXEC"


//--------------------- .note.nv.tkinfo           --------------------------
	.section	.note.nv.tkinfo,"",@"SHT_NOTE"
	.sectionflags	@"SHF_NOTE_NV_TKINFO"
	.tkinfo
        /*0018*/ 	.word	0x00000002
        /*0030*/ 	.string	""
        /*0030*/ 	.string	"ptxas"
        /*0030*/ 	.string	"Cuda compilation tools, release 13.0, V13.0.88"
        /*0030*/ 	.string	"Build cuda_13.0.r13.0/compiler.36424714_0"
        /*0030*/ 	.string	"-arch sm_100a -m 64 "



//--------------------- .note.nv.cuinfo           --------------------------
	.section	.note.nv.cuinfo,"",@"SHT_NOTE"
	.sectionflags	@"SHF_NOTE_NV_CUINFO"
        /*0018*/ 	.short	0x0002
        /*001a*/ 	.short	0x0064
        /*001c*/ 	.short	0x0082
	.zero		2


//--------------------- .nv.info                  --------------------------
	.section	.nv.info,"",@"SHT_CUDA_INFO"
	.align	4


	//----- nvinfo : EIATTR_REGCOUNT
	.align		4
        /*0000*/ 	.byte	0x04, 0x2f
        /*0002*/ 	.short	(.L_19 - .L_18)
	.align		4
.L_18:
        /*0004*/ 	.word	index@(_ZN7cutlass13device_kernelINS_4gemm6kernel13GemmUniversalIN4cute5tupleIJiiiiEEENS1_10collective13CollectiveMmaINS1_35MainloopSm100TmaUmmaWarpSpecializedILi2ELi2ELi2ENS5_IJNS4_1CILi4EEESB_NSA_ILi1EEEEEEEENS5_IJNSA_ILi256EEESF_NSA_ILi64EEEEEEfNS5_IJlSC_lEEEfSI_NS4_8TiledMMAINS4_8MMA_AtomIJNS4_23SM100_MMA_TF32_2x1SM_SSINS_10tfloat32_tESM_fLi256ELi256ELNS4_4UMMA5MajorE0ELSO_0ELNSN_7ScaleInE0ELSP_0EEEEEENS4_6LayoutINS5_IJSC_SC_SC_EEENS5_IJNSA_ILi0EEESU_SU_EEEEENS5_IJNS4_10UnderscoreESX_SX_EEEEENS4_28SM100_TMA_2SM_LOAD_MULTICASTENS4_14ComposedLayoutINS4_7SwizzleILi3ELi4ELi3EEENS4_18smem_ptr_flag_bitsILi32EEENSS_INS5_IJNSA_ILi8EEENSA_ILi32EEEEEENS5_IJS17_SC_EEEEEEEvNS4_8identityES10_S1B_vS1C_EENS_8epilogue10collective18CollectiveEpilogueINS1E_23Sm100TmaWarpSpecializedILi4ELi2ELi32ELb1ELb0EEEJNS5_IJNSA_ILi128EEESF_SG_EEENS5_IJNSS_IS1J_SC_EENSS_IS17_SC_EEEEEfSI_fSI_NS1E_6fusion15FusionCallbacksIS1I_NS1O_17LinearCombinationIffffLNS_15FloatRoundStyleE2EEES1K_S1N_JEEENS4_5SM1004TMEM4LOAD26SM100_TMEM_LOAD_32dp32b32xENS4_13SM90_TMA_LOADES1B_NS4_39AutoVectorizingCopyWithAssumedAlignmentILi128EEENS4_14SM90_TMA_STOREES1B_S20_S20_EEEvvEEEEvNT_6ParamsE)
        /*0008*/ 	.word	0x00000079


	//----- nvinfo : EIATTR_FRAME_SIZE
	.align		4
.L_19:
        /*000c*/ 	.byte	0x04, 0x11
        /*000e*/ 	.short	(.L_21 - .L_20)
	.align		4
.L_20:
        /*0010*/ 	.word	index@($__internal_2_$__cuda_sm10x_tcgen05_guardrail_trap_unallocated_columns_being_dealloced)
        /*0014*/ 	.word	0x00000000


	//----- nvinfo : EIATTR_FRAME_SIZE
	.align		4
.L_21:
        /*0018*/ 	.byte	0x04, 0x11
        /*001a*/ 	.short	(.L_23 - .L_22)
	.align		4
.L_22:
        /*001c*/ 	.word	index@($__internal_1_$__cuda_sm10x_tcgen05_guardrail_trap_phase_invalid_during_alloc)
        /*0020*/ 	.word	0x00000000


	//----- nvinfo : EIATTR_FRAME_SIZE
	.align		4
.L_23:
        /*0024*/ 	.byte	0x04, 0x11
        /*0026*/ 	.short	(.L_25 - .L_24)
	.align		4
.L_24:
        /*0028*/ 	.word	index@($__internal_0_$__cuda_sm10x_tcgen05_guardrail_trap_col_being_dealloced_not_returned_by_alloc)
        /*002c*/ 	.word	0x00000000


	//----- nvinfo : EIATTR_FRAME_SIZE
	.align		4
.L_25:
        /*0030*/ 	.byte	0x04, 0x11
        /*0032*/ 	.short	(.L_27 - .L_26)
	.align		4
.L_26:
        /*0034*/ 	.word	index@(_ZN7cutlass13device_kernelINS_4gemm6kernel13GemmUniversalIN4cute5tupleIJiiiiEEENS1_10collective13CollectiveMmaINS1_35MainloopSm100TmaUmmaWarpSpecializedILi2ELi2ELi2ENS5_IJNS4_1CILi4EEESB_NSA_ILi1EEEEEEEENS5_IJNSA_ILi256EEESF_NSA_ILi64EEEEEEfNS5_IJlSC_lEEEfSI_NS4_8TiledMMAINS4_8MMA_AtomIJNS4_23SM100_MMA_TF32_2x1SM_SSINS_10tfloat32_tESM_fLi256ELi256ELNS4_4UMMA5MajorE0ELSO_0ELNSN_7ScaleInE0ELSP_0EEEEEENS4_6LayoutINS5_IJSC_SC_SC_EEENS5_IJNSA_ILi0EEESU_SU_EEEEENS5_IJNS4_10UnderscoreESX_SX_EEEEENS4_28SM100_TMA_2SM_LOAD_MULTICASTENS4_14ComposedLayoutINS4_7SwizzleILi3ELi4ELi3EEENS4_18smem_ptr_flag_bitsILi32EEENSS_INS5_IJNSA_ILi8EEENSA_ILi32EEEEEENS5_IJS17_SC_EEEEEEEvNS4_8identityES10_S1B_vS1C_EENS_8epilogue10collective18CollectiveEpilogueINS1E_23Sm100TmaWarpSpecializedILi4ELi2ELi32ELb1ELb0EEEJNS5_IJNSA_ILi128EEESF_SG_EEENS5_IJNSS_IS1J_SC_EENSS_IS17_SC_EEEEEfSI_fSI_NS1E_6fusion15FusionCallbacksIS1I_NS1O_17LinearCombinationIffffLNS_15FloatRoundStyleE2EEES1K_S1N_JEEENS4_5SM1004TMEM4LOAD26SM100_TMEM_LOAD_32dp32b32xENS4_13SM90_TMA_LOADES1B_NS4_39AutoVectorizingCopyWithAssumedAlignmentILi128EEENS4_14SM90_TMA_STOREES1B_S20_S20_EEEvvEEEEvNT_6ParamsE)
        /*0038*/ 	.word	0x00000000


	//----- nvinfo : EIATTR_MIN_STACK_SIZE
	.align		4
.L_27:
        /*003c*/ 	.byte	0x04, 0x12
        /*003e*/ 	.short	(.L_29 - .L_28)
	.align		4
.L_28:
        /*0040*/ 	.word	index@(_ZN7cutlass13device_kernelINS_4gemm6kernel13GemmUniversalIN4cute5tupleIJiiiiEEENS1_10collective13CollectiveMmaINS1_35MainloopSm100TmaUmmaWarpSpecializedILi2ELi2ELi2ENS5_IJNS4_1CILi4EEESB_NSA_ILi1EEEEEEEENS5_IJNSA_ILi256EEESF_NSA_ILi64EEEEEEfNS5_IJlSC_lEEEfSI_NS4_8TiledMMAINS4_8MMA_AtomIJNS4_23SM100_MMA_TF32_2x1SM_SSINS_10tfloat32_tESM_fLi256ELi256ELNS4_4UMMA5MajorE0ELSO_0ELNSN_7ScaleInE0ELSP_0EEEEEENS4_6LayoutINS5_IJSC_SC_SC_EEENS5_IJNSA_ILi0EEESU_SU_EEEEENS5_IJNS4_10UnderscoreESX_SX_EEEEENS4_28SM100_TMA_2SM_LOAD_MULTICASTENS4_14ComposedLayoutINS4_7SwizzleILi3ELi4ELi3EEENS4_18smem_ptr_flag_bitsILi32EEENSS_INS5_IJNSA_ILi8EEENSA_ILi32EEEEEENS5_IJS17_SC_EEEEEEEvNS4_8identityES10_S1B_vS1C_EENS_8epilogue10collective18CollectiveEpilogueINS1E_23Sm100TmaWarpSpecializedILi4ELi2ELi32ELb1ELb0EEEJNS5_IJNSA_ILi128EEESF_SG_EEENS5_IJNSS_IS1J_SC_EENSS_IS17_SC_EEEEEfSI_fSI_NS1E_6fusion15FusionCallbacksIS1I_NS1O_17LinearCombinationIffffLNS_15FloatRoundStyleE2EEES1K_S1N_JEEENS4_5SM1004TMEM4LOAD26SM100_TMEM_LOAD_32dp32b32xENS4_13SM90_TMA_LOADES1B_NS4_39AutoVectorizingCopyWithAssumedAlignmentILi128EEENS4_14SM90_TMA_STOREES1B_S20_S20_EEEvvEEEEvNT_6ParamsE)
        /*0044*/ 	.word	0x00000000
.L_29:


//--------------------- .nv.compat                --------------------------
	.section	.nv.compat,"",@"SHT_CUDA_COMPAT_INFO"
	.align	4
        /*0000*/ 	.byte	0x02, 0x09, 0x01, 0x00, 0x02, 0x02, 0x02, 0x00, 0x02, 0x05, 0x05, 0x00, 0x03, 0x07, 0x01, 0x01
        /*0010*/ 	.byte	0x02, 0x03, 0x01, 0x00, 0x02, 0x06, 0x01, 0x00, 0x04, 0x0b, 0x08, 0x00, 0x09, 0x00, 0x00, 0x00
        /*0020*/ 	.byte	0x00, 0x00, 0x00, 0x00


//--------------------- .nv.info._ZN7cutlass13device_kernelINS_4gemm6kernel13GemmUniversalIN4cute5tupleIJiiiiEEENS1_10collective13CollectiveMmaINS1_35MainloopSm100TmaUmmaWarpSpecializedILi2ELi2ELi2ENS5_IJNS4_1CILi4EEESB_NSA_ILi1EEEEEEEENS5_IJNSA_ILi256EEESF_NSA_ILi64EEEEEEfNS5_IJlSC_lEEEfSI_NS4_8TiledMMAINS4_8MMA_AtomIJNS4_23SM100_MMA_TF32_2x1SM_SSINS_10tfloat32_tESM_fLi256ELi256ELNS4_4UMMA5MajorE0ELSO_0ELNSN_7ScaleInE0ELSP_0EEEEEENS4_6LayoutINS5_IJSC_SC_SC_EEENS5_IJNSA_ILi0EEESU_SU_EEEEENS5_IJNS4_10UnderscoreESX_SX_EEEEENS4_28SM100_TMA_2SM_LOAD_MULTICASTENS4_14ComposedLayoutINS4_7SwizzleILi3ELi4ELi3EEENS4_18smem_ptr_flag_bitsILi32EEENSS_INS5_IJNSA_ILi8EEENSA_ILi32EEEEEENS5_IJS17_SC_EEEEEEEvNS4_8identityES10_S1B_vS1C_EENS_8epilogue10collective18CollectiveEpilogueINS1E_23Sm100TmaWarpSpecializedILi4ELi2ELi32ELb1ELb0EEEJNS5_IJNSA_ILi128EEESF_SG_EEENS5_IJNSS_IS1J_SC_EENSS_IS17_SC_EEEEEfSI_fSI_NS1E_6fusion15FusionCallbacksIS1I_NS1O_17LinearCombinationIffffLNS_15FloatRoundStyleE2EEES1K_S1N_JEEENS4_5SM1004TMEM4LOAD26SM100_TMEM_LOAD_32dp32b32xENS4_13SM90_TMA_LOADES1B_NS4_39AutoVectorizingCopyWithAssumedAlignmentILi128EEENS4_14SM90_TMA_STOREES1B_S20_S20_EEEvvEEEEvNT_6ParamsE --------------------------
	.section	.nv.info._ZN7cutlass13device_kernelINS_4gemm6kernel13GemmUniversalIN4cute5tupleIJiiiiEEENS1_10collective13CollectiveMmaINS1_35MainloopSm100TmaUmmaWarpSpecializedILi2ELi2ELi2ENS5_IJNS4_1CILi4EEESB_NSA_ILi1EEEEEEEENS5_IJNSA_ILi256EEESF_NSA_ILi64EEEEEEfNS5_IJlSC_lEEEfSI_NS4_8TiledMMAINS4_8MMA_AtomIJNS4_23SM100_MMA_TF32_2x1SM_SSINS_10tfloat32_tESM_fLi256ELi256ELNS4_4UMMA5MajorE0ELSO_0ELNSN_7ScaleInE0ELSP_0EEEEEENS4_6LayoutINS5_IJSC_SC_SC_EEENS5_IJNSA_ILi0EEESU_SU_EEEEENS5_IJNS4_10UnderscoreESX_SX_EEEEENS4_28SM100_TMA_2SM_LOAD_MULTICASTENS4_14ComposedLayoutINS4_7SwizzleILi3ELi4ELi3EEENS4_18smem_ptr_flag_bitsILi32EEENSS_INS5_IJNSA_ILi8EEENSA_ILi32EEEEEENS5_IJS17_SC_EEEEEEEvNS4_8identityES10_S1B_vS1C_EENS_8epilogue10collective18CollectiveEpilogueINS1E_23Sm100TmaWarpSpecializedILi4ELi2ELi32ELb1ELb0EEEJNS5_IJNSA_ILi128EEESF_SG_EEENS5_IJNSS_IS1J_SC_EENSS_IS17_SC_EEEEEfSI_fSI_NS1E_6fusion15FusionCallbacksIS1I_NS1O_17LinearCombinationIffffLNS_15FloatRoundStyleE2EEES1K_S1N_JEEENS4_5SM1004TMEM4LOAD26SM100_TMEM_LOAD_32dp32b32xENS4_13SM90_TMA_LOADES1B_NS4_39AutoVectorizingCopyWithAssumedAlignmentILi128EEENS4_14SM90_TMA_STOREES1B_S20_S20_EEEvvEEEEvNT_6ParamsE,"",@"SHT_CUDA_INFO"
	.sectionflags	@""
	.align	4


	//----- nvinfo : EIATTR_CUDA_API_VERSION
	.align		4
        /*0000*/ 	.byte	0x04, 0x37
        /*0002*/ 	.short	(.L_31 - .L_30)
.L_30:
        /*0004*/ 	.word	0x00000082


	//----- nvinfo : EIATTR_KPARAM_INFO
	.align		4
.L_31:
        /*0008*/ 	.byte	0x04, 0x17
        /*000a*/ 	.short	(.L_33 - .L_32)
.L_32:
        /*000c*/ 	.word	0x00000000
        /*0010*/ 	.short	0x0000
        /*0012*/ 	.short	0x0000
        /*0014*/ 	.byte	0x00, 0xf0, 0x01, 0x20


	//----- nvinfo : EIATTR_AT_ENTRY_FRAGMENTS
	.align		4
.L_33:
        /*0018*/ 	.byte	0x04, 0x4f
        /*001a*/ 	.short	(.L_35 - .L_34)


	//   ....[0]....
.L_34:
        /*001c*/ 	.word	0x00000007


	//----- nvinfo : EIATTR_RESERVED_SMEM_USED
	.align		4
.L_35:
        /*0020*/ 	.byte	0x01, 0x41
	.zero		2


	//----- nvinfo : EIATTR_SPARSE_MMA_MASK
	.align		4
        /*0024*/ 	.byte	0x03, 0x50
        /*0026*/ 	.short	0x0000


	//----- nvinfo : EIATTR_TCGEN05_2CTA_USED
	.align		4
        /*0028*/ 	.byte	0x01, 0x52
	.zero		2


	//----- nvinfo : EIATTR_MAXREG_COUNT
	.align		4
        /*002c*/ 	.byte	0x03, 0x1b
        /*002e*/ 	.short	0x00ff


	//----- nvinfo : EIATTR_NUM_BARRIERS
	.align		4
        /*0030*/ 	.byte	0x02, 0x4c
        /*0032*/ 	.byte	0x07
	.zero		1


	//----- nvinfo : EIATTR_EXTERNS
	.align		4
        /*0034*/ 	.byte	0x04, 0x0f
        /*0036*/ 	.short	(.L_37 - .L_36)


	//   ....[0]....
	.align		4
.L_36:
        /*0038*/ 	.word	index@(__assertfail)


	//----- nvinfo : EIATTR_MERCURY_ISA_VERSION
	.align		4
.L_37:
        /*003c*/ 	.byte	0x03, 0x5f
        /*003e*/ 	.short	0x0101


	//----- nvinfo : EIATTR_INT_WARP_WIDE_INSTR_OFFSETS
	.align		4
        /*0040*/ 	.byte	0x04, 0x31
        /*0042*/ 	.short	(.L_39 - .L_38)


	//   ....[0]....
.L_38:
        /*0044*/ 	.word	0x00000ce0


	//   ....[1]....
        /*0048*/ 	.word	0x00000d80


	//   ....[2]....
        /*004c*/ 	.word	0x00004710


	//   ....[3]....
        /*0050*/ 	.word	0x00004740


	//   ....[4]....
        /*0054*/ 	.word	0x00004760


	//   ....[5]....
        /*0058*/ 	.word	0x00005290


	//   ....[6]....
        /*005c*/ 	.word	0x000052f0


	//   ....[7]....
        /*0060*/ 	.word	0x000053e0


	//   ....[8]....
        /*0064*/ 	.word	0x00005450


	//   ....[9]....
        /*0068*/ 	.word	0x00005540


	//   ....[10]....
        /*006c*/ 	.word	0x000055b0


	//   ....[11]....
        /*0070*/ 	.word	0x000056b0


	//   ....[12]....
        /*0074*/ 	.word	0x00005720


	//   ....[13]....
        /*0078*/ 	.word	0x00005830


	//   ....[14]....
        /*007c*/ 	.word	0x000058b0


	//   ....[15]....
        /*0080*/ 	.word	0x000059b0


	//   ....[16]....
        /*0084*/ 	.word	0x00005a30


	//   ....[17]....
        /*0088*/ 	.word	0x00005b30


	//   ....[18]....
        /*008c*/ 	.word	0x00005bb0


	//   ....[19]....
        /*0090*/ 	.word	0x00005ca0


	//   ....[20]....
        /*0094*/ 	.word	0x00005d30


	//----- nvinfo : EIATTR_COOP_GROUP_MASK_REGIDS
	.align		4
.L_39:
        /*0098*/ 	.byte	0x04, 0x29
        /*009a*/ 	.short	(.L_41 - .L_40)


	//   ....[0]....
.L_40:
        /*009c*/ 	.word	0xffffffff


	//   ....[1]....
        /*00a0*/ 	.word	0xffffffff


	//   ....[2]....
        /*00a4*/ 	.word	0xffffffff


	//   ....[3]....
        /*00a8*/ 	.word	0xffffffff


	//   ....[4]....
        /*00ac*/ 	.word	0xffffffff


	//   ....[5]....
        /*00b0*/ 	.word	0xffffffff


	//   ....[6]....
        /*00b4*/ 	.word	0xffffffff


	//   ....[7]....
        /*00b8*/ 	.word	0xffffffff


	//   ....[8]....
        /*00bc*/ 	.word	0xffffffff


	//   ....[9]....
        /*00c0*/ 	.word	0xffffffff


	//   ....[10]....
        /*00c4*/ 	.word	0xffffffff


	//   ....[11]....
        /*00c8*/ 	.word	0xffffffff


	//   ....[12]....
        /*00cc*/ 	.word	0xffffffff


	//   ....[13]....
        /*00d0*/ 	.word	0xffffffff


	//----- nvinfo : EIATTR_COOP_GROUP_INSTR_OFFSETS
	.align		4
.L_41:
        /*00d4*/ 	.byte	0x04, 0x28
        /*00d6*/ 	.short	(.L_43 - .L_42)


	//   ....[0]....
.L_42:
        /*00d8*/ 	.word	0x000000b0


	//   ....[1]....
        /*00dc*/ 	.word	0x00000510


	//   ....[2]....
        /*00e0*/ 	.word	0x00000690


	//   ....[3]....
        /*00e4*/ 	.word	0x00000820


	//   ....[4]....
        /*00e8*/ 	.word	0x00000910


	//   ....[5]....
        /*00ec*/ 	.word	0x00000a70


	//   ....[6]....
        /*00f0*/ 	.word	0x00000bc0


	//   ....[7]....
        /*00f4*/ 	.word	0x00000e00


	//   ....[8]....
        /*00f8*/ 	.word	0x000026b0


	//   ....[9]....
        /*00fc*/ 	.word	0x00003450


	//   ....[10]....
        /*0100*/ 	.word	0x00003920


	//   ....[11]....
        /*0104*/ 	.word	0x00003950


	//   ....[12]....
        /*0108*/ 	.word	0x00004610


	//   ....[13]....
        /*010c*/ 	.word	0x00004820


	//----- nvinfo : EIATTR_VRC_CTA_INIT_COUNT
	.align		4
.L_43:
        /*0110*/ 	.byte	0x02, 0x4a
        /*0112*/ 	.byte	0x80
	.zero		1


	//----- nvinfo : EIATTR_SYSCALL_OFFSETS
	.align		4
        /*0114*/ 	.byte	0x04, 0x46
        /*0116*/ 	.short	(.L_45 - .L_44)


	//   ....[0]....
.L_44:
        /*0118*/ 	.word	0x000069f0


	//   ....[1]....
        /*011c*/ 	.word	0x00006ae0


	//   ....[2]....
        /*0120*/ 	.word	0x00007440


	//   ....[3]....
        /*0124*/ 	.word	0x00007e90


	//   ....[4]....
        /*0128*/ 	.word	0x000088b0


	//   ....[5]....
        /*012c*/ 	.word	0x00009300


	//   ....[6]....
        /*0130*/ 	.word	0x00009d60


	//   ....[7]....
        /*0134*/ 	.word	0x0000a7f0


	//   ....[8]....
        /*0138*/ 	.word	0x0000b250


	//   ....[9]....
        /*013c*/ 	.word	0x0000bc60


	//----- nvinfo : EIATTR_MBARRIER_INSTR_OFFSETS
	.align		4
.L_45:
        /*0140*/ 	.byte	0x04, 0x39
        /*0142*/ 	.short	(.L_47 - .L_46)


	//   ....[0]....
.L_46:
        /*0144*/ 	.word	0x00000640
        /*0148*/ 	.word	0x000000ff
        /*014c*/ 	.word	0x00000000
        /*0150*/ 	.short	0x0100
        /*0152*/ 	.byte	0x04
	.zero		1


	//   ....[1]....
        /*0154*/ 	.word	0x00000650
        /*0158*/ 	.word	0x000000ff
        /*015c*/ 	.word	0x00000010
        /*0160*/ 	.short	0x0100
        /*0162*/ 	.byte	0x04
	.zero		1


	//   ....[2]....
        /*0164*/ 	.word	0x00000660
        /*0168*/ 	.word	0x000000ff
        /*016c*/ 	.word	0x00000008
        /*0170*/ 	.short	0x0100
        /*0172*/ 	.byte	0x04
	.zero		1


	//   ....[3]....
        /*0174*/ 	.word	0x00000670
        /*0178*/ 	.word	0x000000ff
        /*017c*/ 	.word	0x00000018
        /*0180*/ 	.short	0x0100
        /*0182*/ 	.byte	0x04
	.zero		1


	//   ....[4]....
        /*0184*/ 	.word	0x00000790
        /*0188*/ 	.word	0x000000ff
        /*018c*/ 	.word	0x00000020
        /*0190*/ 	.short	0x0100
        /*0192*/ 	.byte	0x04
	.zero		1


	//   ....[5]....
        /*0194*/ 	.word	0x000007a0
        /*0198*/ 	.word	0x000000ff
        /*019c*/ 	.word	0x00000040
        /*01a0*/ 	.short	0x0100
        /*01a2*/ 	.byte	0x04
	.zero		1


	//   ....[6]....
        /*01a4*/ 	.word	0x000007b0
        /*01a8*/ 	.word	0x000000ff
        /*01ac*/ 	.word	0x00000028
        /*01b0*/ 	.short	0x0100
        /*01b2*/ 	.byte	0x04
	.zero		1


	//   ....[7]....
        /*01b4*/ 	.word	0x000007c0
        /*01b8*/ 	.word	0x000000ff
        /*01bc*/ 	.word	0x00000048
        /*01c0*/ 	.short	0x0100
        /*01c2*/ 	.byte	0x04
	.zero		1


	//   ....[8]....
        /*01c4*/ 	.word	0x000007d0
        /*01c8*/ 	.word	0x000000ff
        /*01cc*/ 	.word	0x00000030
        /*01d0*/ 	.short	0x0100
        /*01d2*/ 	.byte	0x04
	.zero		1


	//   ....[9]....
        /*01d4*/ 	.word	0x000007e0
        /*01d8*/ 	.word	0x000000ff
        /*01dc*/ 	.word	0x00000050
        /*01e0*/ 	.short	0x0100
        /*01e2*/ 	.byte	0x04
	.zero		1


	//   ....[10]....
        /*01e4*/ 	.word	0x000007f0
        /*01e8*/ 	.word	0x000000ff
        /*01ec*/ 	.word	0x00000038
        /*01f0*/ 	.short	0x0100
        /*01f2*/ 	.byte	0x04
	.zero		1


	//   ....[11]....
        /*01f4*/ 	.word	0x00000800
        /*01f8*/ 	.word	0x000000ff
        /*01fc*/ 	.word	0x00000058
        /*0200*/ 	.short	0x0100
        /*0202*/ 	.byte	0x04
	.zero		1


	//   ....[12]....
        /*0204*/ 	.word	0x000008e0
        /*0208*/ 	.word	0x000000ff
        /*020c*/ 	.word	0x00000060
        /*0210*/ 	.short	0x0100
        /*0212*/ 	.byte	0x06
	.zero		1


	//   ....[13]....
        /*0214*/ 	.word	0x000008f0
        /*0218*/ 	.word	0x000000ff
        /*021c*/ 	.word	0x00000068
        /*0220*/ 	.short	0x0100
        /*0222*/ 	.byte	0x06
	.zero		1


	//   ....[14]....
        /*0224*/ 	.word	0x00000a20
        /*0228*/ 	.word	0x000000ff
        /*022c*/ 	.word	0x00000070
        /*0230*/ 	.short	0x0100
        /*0232*/ 	.byte	0x06
	.zero		1


	//   ....[15]....
        /*0234*/ 	.word	0x00000a30
        /*0238*/ 	.word	0x000000ff
        /*023c*/ 	.word	0x00000080
        /*0240*/ 	.short	0x0100
        /*0242*/ 	.byte	0x06
	.zero		1


	//   ....[16]....
        /*0244*/ 	.word	0x00000a40
        /*0248*/ 	.word	0x000000ff
        /*024c*/ 	.word	0x00000078
        /*0250*/ 	.short	0x0100
        /*0252*/ 	.byte	0x06
	.zero		1


	//   ....[17]....
        /*0254*/ 	.word	0x00000a50
        /*0258*/ 	.word	0x000000ff
        /*025c*/ 	.word	0x00000088
        /*0260*/ 	.short	0x0100
        /*0262*/ 	.byte	0x06
	.zero		1


	//   ....[18]....
        /*0264*/ 	.word	0x00000b70
        /*0268*/ 	.word	0x000000ff
        /*026c*/ 	.word	0x00000090
        /*0270*/ 	.short	0x0100
        /*0272*/ 	.byte	0x04
	.zero		1


	//   ....[19]....
        /*0274*/ 	.word	0x00000b80
        /*0278*/ 	.word	0x000000ff
        /*027c*/ 	.word	0x000000a0
        /*0280*/ 	.short	0x0100
        /*0282*/ 	.byte	0x04
	.zero		1


	//   ....[20]....
        /*0284*/ 	.word	0x00000b90
        /*0288*/ 	.word	0x000000ff
        /*028c*/ 	.word	0x00000098
        /*0290*/ 	.short	0x0100
        /*0292*/ 	.byte	0x04
	.zero		1


	//   ....[21]....
        /*0294*/ 	.word	0x00000ba0
        /*0298*/ 	.word	0x000000ff
        /*029c*/ 	.word	0x000000a8
        /*02a0*/ 	.short	0x0100
        /*02a2*/ 	.byte	0x04
	.zero		1


	//   ....[22]....
        /*02a4*/ 	.word	0x00000c90
        /*02a8*/ 	.word	0x000000ff
        /*02ac*/ 	.word	0x000000b0
        /*02b0*/ 	.short	0x0100
        /*02b2*/ 	.byte	0x04
	.zero		1


	//   ....[23]....
        /*02b4*/ 	.word	0x00000ca0
        /*02b8*/ 	.word	0x000000ff
        /*02bc*/ 	.word	0x000000c0
        /*02c0*/ 	.short	0x0100
        /*02c2*/ 	.byte	0x04
	.zero		1


	//   ....[24]....
        /*02c4*/ 	.word	0x00000cb0
        /*02c8*/ 	.word	0x000000ff
        /*02cc*/ 	.word	0x000000b8
        /*02d0*/ 	.short	0x0100
        /*02d2*/ 	.byte	0x04
	.zero		1


	//   ....[25]....
        /*02d4*/ 	.word	0x00000cc0
        /*02d8*/ 	.word	0x000000ff
        /*02dc*/ 	.word	0x000000c8
        /*02e0*/ 	.short	0x0100
        /*02e2*/ 	.byte	0x04
	.zero		1


	//   ....[26]....
        /*02e4*/ 	.word	0x00000dc0
        /*02e8*/ 	.word	0x000000ff
        /*02ec*/ 	.word	0x000000d0
        /*02f0*/ 	.short	0x0100
        /*02f2*/ 	.byte	0x06
	.zero		1


	//   ....[27]....
        /*02f4*/ 	.word	0x00001c50
        /*02f8*/ 	.word	0x00000000
        /*02fc*/ 	.word	0x000000c0
        /*0300*/ 	.short	0x010a
        /*0302*/ 	.byte	0xff
	.zero		1


	//   ....[28]....
        /*0304*/ 	.word	0x00001c80
        /*0308*/ 	.word	0x00000000
        /*030c*/ 	.word	0x000000b0
        /*0310*/ 	.short	0x0101
        /*0312*/ 	.byte	0xff
	.zero		1


	//   ....[29]....
        /*0314*/ 	.word	0x00001d40
        /*0318*/ 	.word	0x000000ff
        /*031c*/ 	.word	0x00000010
        /*0320*/ 	.short	0x010a
        /*0322*/ 	.byte	0x04
	.zero		1


	//   ....[30]....
        /*0324*/ 	.word	0x00001e10
        /*0328*/ 	.word	0x000000ff
        /*032c*/ 	.word	0x00000010
        /*0330*/ 	.short	0x010a
        /*0332*/ 	.byte	0x05
	.zero		1


	//   ....[31]....
        /*0334*/ 	.word	0x00001f70
        /*0338*/ 	.word	0x000000ff
        /*033c*/ 	.word	0x00000010
        /*0340*/ 	.short	0x010a
        /*0342*/ 	.byte	0x04
	.zero		1


	//   ....[32]....
        /*0344*/ 	.word	0x00002220
        /*0348*/ 	.word	0x000000ff
        /*034c*/ 	.word	0x00000068
        /*0350*/ 	.short	0x0101
        /*0352*/ 	.byte	0x15
	.zero		1


	//   ....[33]....
        /*0354*/ 	.word	0x00002240
        /*0358*/ 	.word	0x000000ff
        /*035c*/ 	.word	0x00000010
        /*0360*/ 	.short	0x010a
        /*0362*/ 	.byte	0x04
	.zero		1


	//   ....[34]....
        /*0364*/ 	.word	0x000022c0
        /*0368*/ 	.word	0x000000ff
        /*036c*/ 	.word	0x00000010
        /*0370*/ 	.short	0x010a
        /*0372*/ 	.byte	0x06
	.zero		1


	//   ....[35]....
        /*0374*/ 	.word	0x00002400
        /*0378*/ 	.word	0x000000ff
        /*037c*/ 	.word	0x00000010
        /*0380*/ 	.short	0x010a
        /*0382*/ 	.byte	0x04
	.zero		1


	//   ....[36]....
        /*0384*/ 	.word	0x000026e0
        /*0388*/ 	.word	0x00000003
        /*038c*/ 	.word	0x00000070
        /*0390*/ 	.short	0x010a
        /*0392*/ 	.byte	0xff
	.zero		1


	//   ....[37]....
        /*0394*/ 	.word	0x00002830
        /*0398*/ 	.word	0x00000000
        /*039c*/ 	.word	0x00000000
        /*03a0*/ 	.short	0x0101
        /*03a2*/ 	.byte	0xff
	.zero		1


	//   ....[38]....
        /*03a4*/ 	.word	0x00002df0
        /*03a8*/ 	.word	0x000000ff
        /*03ac*/ 	.word	0x00000000
        /*03b0*/ 	.short	0x010a
        /*03b2*/ 	.byte	0x04
	.zero		1


	//   ....[39]....
        /*03b4*/ 	.word	0x00002e90
        /*03b8*/ 	.word	0x00000000
        /*03bc*/ 	.word	0x00000000
        /*03c0*/ 	.short	0x010a
        /*03c2*/ 	.byte	0xff
	.zero		1


	//   ....[40]....
        /*03c4*/ 	.word	0x00002fb0
        /*03c8*/ 	.word	0x00000002
        /*03cc*/ 	.word	0x000000b0
        /*03d0*/ 	.short	0x010a
        /*03d2*/ 	.byte	0xff
	.zero		1


	//   ....[41]....
        /*03d4*/ 	.word	0x00003020
        /*03d8*/ 	.word	0x00000002
        /*03dc*/ 	.word	0x00000000
        /*03e0*/ 	.short	0x0101
        /*03e2*/ 	.byte	0xff
	.zero		1


	//   ....[42]....
        /*03e4*/ 	.word	0x00003040
        /*03e8*/ 	.word	0x000000ff
        /*03ec*/ 	.word	0x00000080
        /*03f0*/ 	.short	0x010a
        /*03f2*/ 	.byte	0x04
	.zero		1


	//   ....[43]....
        /*03f4*/ 	.word	0x00003160
        /*03f8*/ 	.word	0x00000002
        /*03fc*/ 	.word	0x00000070
        /*0400*/ 	.short	0x010a
        /*0402*/ 	.byte	0xff
	.zero		1


	//   ....[44]....
        /*0404*/ 	.word	0x00003260
        /*0408*/ 	.word	0x00000002
        /*040c*/ 	.word	0x00000000
        /*0410*/ 	.short	0x0101
        /*0412*/ 	.byte	0xff
	.zero		1


	//   ....[45]....
        /*0414*/ 	.word	0x000032f0
        /*0418*/ 	.word	0x000000ff
        /*041c*/ 	.word	0x00000080
        /*0420*/ 	.short	0x0106
        /*0422*/ 	.byte	0x04
	.zero		1


	//   ....[46]....
        /*0424*/ 	.word	0x00003310
        /*0428*/ 	.word	0x000000ff
        /*042c*/ 	.word	0x00000080
        /*0430*/ 	.short	0x010a
        /*0432*/ 	.byte	0x04
	.zero		1


	//   ....[47]....
        /*0434*/ 	.word	0x000033a0
        /*0438*/ 	.word	0x000000ff
        /*043c*/ 	.word	0x00000080
        /*0440*/ 	.short	0x0106
        /*0442*/ 	.byte	0x07
	.zero		1


	//   ....[48]....
        /*0444*/ 	.word	0x000033e0
        /*0448*/ 	.word	0x00000000
        /*044c*/ 	.word	0x00000080
        /*0450*/ 	.short	0x010a
        /*0452*/ 	.byte	0xff
	.zero		1


	//   ....[49]....
        /*0454*/ 	.word	0x00003620
        /*0458*/ 	.word	0x000000ff
        /*045c*/ 	.word	0x00000008
        /*0460*/ 	.short	0x010a
        /*0462*/ 	.byte	0x05
	.zero		1


	//   ....[50]....
        /*0464*/ 	.word	0x00003640
        /*0468*/ 	.word	0x000000ff
        /*046c*/ 	.word	0x00000008
        /*0470*/ 	.short	0x010a
        /*0472*/ 	.byte	0x05
	.zero		1


	//   ....[51]....
        /*0474*/ 	.word	0x000037d0
        /*0478*/ 	.word	0x000000ff
        /*047c*/ 	.word	0x00000008
        /*0480*/ 	.short	0x010a
        /*0482*/ 	.byte	0x05
	.zero		1


	//   ....[52]....
        /*0484*/ 	.word	0x000037f0
        /*0488*/ 	.word	0x000000ff
        /*048c*/ 	.word	0x00000008
        /*0490*/ 	.short	0x010a
        /*0492*/ 	.byte	0x05
	.zero		1


	//   ....[53]....
        /*0494*/ 	.word	0x000038b0
        /*0498*/ 	.word	0x000000ff
        /*049c*/ 	.word	0x00000000
        /*04a0*/ 	.short	0x0101
        /*04a2*/ 	.byte	0x04
	.zero		1


	//   ....[54]....
        /*04a4*/ 	.word	0x00003c70
        /*04a8*/ 	.word	0x00000000
        /*04ac*/ 	.word	0x00000070
        /*04b0*/ 	.short	0x010a
        /*04b2*/ 	.byte	0xff
	.zero		1


	//   ....[55]....
        /*04b4*/ 	.word	0x00003d30
        /*04b8*/ 	.word	0x00000000
        /*04bc*/ 	.word	0x00000000
        /*04c0*/ 	.short	0x0101
        /*04c2*/ 	.byte	0xff
	.zero		1


	//   ....[56]....
        /*04c4*/ 	.word	0x00003df0
        /*04c8*/ 	.word	0x000000ff
        /*04cc*/ 	.word	0x00000000
        /*04d0*/ 	.short	0x010a
        /*04d2*/ 	.byte	0x04
	.zero		1


	//   ....[57]....
        /*04d4*/ 	.word	0x00003e00
        /*04d8*/ 	.word	0x000000ff
        /*04dc*/ 	.word	0x000000a0
        /*04e0*/ 	.short	0x010a
        /*04e2*/ 	.byte	0x2e
	.zero		1


	//   ....[58]....
        /*04e4*/ 	.word	0x00003eb0
        /*04e8*/ 	.word	0x000000ff
        /*04ec*/ 	.word	0x00000000
        /*04f0*/ 	.short	0x010a
        /*04f2*/ 	.byte	0x07
	.zero		1


	//   ....[59]....
        /*04f4*/ 	.word	0x00003fe0
        /*04f8*/ 	.word	0x000000ff
        /*04fc*/ 	.word	0x00000000
        /*0500*/ 	.short	0x010a
        /*0502*/ 	.byte	0x04
	.zero		1


	//   ....[60]....
        /*0504*/ 	.word	0x00004420
        /*0508*/ 	.word	0x000000ff
        /*050c*/ 	.word	0x00000000
        /*0510*/ 	.short	0x010a
        /*0512*/ 	.byte	0x04
	.zero		1


	//   ....[61]....
        /*0514*/ 	.word	0x000044c0
        /*0518*/ 	.word	0x00000000
        /*051c*/ 	.word	0x00000000
        /*0520*/ 	.short	0x010a
        /*0522*/ 	.byte	0xff
	.zero		1


	//   ....[62]....
        /*0524*/ 	.word	0x00004500
        /*0528*/ 	.word	0x00000000
        /*052c*/ 	.word	0x00000000
        /*0530*/ 	.short	0x010a
        /*0532*/ 	.byte	0xff
	.zero		1


	//   ....[63]....
        /*0534*/ 	.word	0x00004570
        /*0538*/ 	.word	0x000000ff
        /*053c*/ 	.word	0x00000000
        /*0540*/ 	.short	0x0101
        /*0542*/ 	.byte	0x04
	.zero		1


	//   ....[64]....
        /*0544*/ 	.word	0x000045b0
        /*0548*/ 	.word	0x000000ff
        /*054c*/ 	.word	0x000000d0
        /*0550*/ 	.short	0x010a
        /*0552*/ 	.byte	0x29
	.zero		1


	//   ....[65]....
        /*0554*/ 	.word	0x00004600
        /*0558*/ 	.word	0x000000ff
        /*055c*/ 	.word	0x00000000
        /*0560*/ 	.short	0x0101
        /*0562*/ 	.byte	0x04
	.zero		1


	//   ....[66]....
        /*0564*/ 	.word	0x00004a80
        /*0568*/ 	.word	0x0000000c
        /*056c*/ 	.word	0x00000070
        /*0570*/ 	.short	0x010a
        /*0572*/ 	.byte	0xff
	.zero		1


	//   ....[67]....
        /*0574*/ 	.word	0x00004bf0
        /*0578*/ 	.word	0x00000000
        /*057c*/ 	.word	0x00000000
        /*0580*/ 	.short	0x0101
        /*0582*/ 	.byte	0xff
	.zero		1


	//   ....[68]....
        /*0584*/ 	.word	0x00005090
        /*0588*/ 	.word	0x000000ff
        /*058c*/ 	.word	0x00000068
        /*0590*/ 	.short	0x010a
        /*0592*/ 	.byte	0x15
	.zero		1


	//   ....[69]....
        /*0594*/ 	.word	0x00005210
        /*0598*/ 	.word	0x000000ff
        /*059c*/ 	.word	0x00000040
        /*05a0*/ 	.short	0x010a
        /*05a2*/ 	.byte	0x15
	.zero		1


	//   ....[70]....
        /*05a4*/ 	.word	0x00005390
        /*05a8*/ 	.word	0x000000ff
        /*05ac*/ 	.word	0x00000020
        /*05b0*/ 	.short	0x010b
        /*05b2*/ 	.byte	0x15
	.zero		1


	//   ....[71]....
        /*05b4*/ 	.word	0x000053a0
        /*05b8*/ 	.word	0x000000ff
        /*05bc*/ 	.word	0x00000000
        /*05c0*/ 	.short	0x0101
        /*05c2*/ 	.byte	0x06
	.zero		1


	//   ....[72]....
        /*05c4*/ 	.word	0x000053b0
        /*05c8*/ 	.word	0x000000ff
        /*05cc*/ 	.word	0x00000048
        /*05d0*/ 	.short	0x010a
        /*05d2*/ 	.byte	0x15
	.zero		1


	//   ....[73]....
        /*05d4*/ 	.word	0x000054f0
        /*05d8*/ 	.word	0x000000ff
        /*05dc*/ 	.word	0x00000028
        /*05e0*/ 	.short	0x010b
        /*05e2*/ 	.byte	0x15
	.zero		1


	//   ....[74]....
        /*05e4*/ 	.word	0x00005500
        /*05e8*/ 	.word	0x000000ff
        /*05ec*/ 	.word	0x00000000
        /*05f0*/ 	.short	0x0101
        /*05f2*/ 	.byte	0x07
	.zero		1


	//   ....[75]....
        /*05f4*/ 	.word	0x00005510
        /*05f8*/ 	.word	0x000000ff
        /*05fc*/ 	.word	0x00000050
        /*0600*/ 	.short	0x010a
        /*0602*/ 	.byte	0x15
	.zero		1


	//   ....[76]....
        /*0604*/ 	.word	0x00005660
        /*0608*/ 	.word	0x000000ff
        /*060c*/ 	.word	0x00000030
        /*0610*/ 	.short	0x010b
        /*0612*/ 	.byte	0x15
	.zero		1


	//   ....[77]....
        /*0614*/ 	.word	0x00005670
        /*0618*/ 	.word	0x000000ff
        /*061c*/ 	.word	0x00000000
        /*0620*/ 	.short	0x0101
        /*0622*/ 	.byte	0x1d
	.zero		1


	//   ....[78]....
        /*0624*/ 	.word	0x00005680
        /*0628*/ 	.word	0x000000ff
        /*062c*/ 	.word	0x00000058
        /*0630*/ 	.short	0x010a
        /*0632*/ 	.byte	0x15
	.zero		1


	//   ....[79]....
        /*0634*/ 	.word	0x000057e0
        /*0638*/ 	.word	0x000000ff
        /*063c*/ 	.word	0x00000038
        /*0640*/ 	.short	0x010b
        /*0642*/ 	.byte	0x15
	.zero		1


	//   ....[80]....
        /*0644*/ 	.word	0x000057f0
        /*0648*/ 	.word	0x000000ff
        /*064c*/ 	.word	0x00000000
        /*0650*/ 	.short	0x0101
        /*0652*/ 	.byte	0x18
	.zero		1


	//   ....[81]....
        /*0654*/ 	.word	0x00005800
        /*0658*/ 	.word	0x000000ff
        /*065c*/ 	.word	0x00000040
        /*0660*/ 	.short	0x010a
        /*0662*/ 	.byte	0x15
	.zero		1


	//   ....[82]....
        /*0664*/ 	.word	0x00005960
        /*0668*/ 	.word	0x000000ff
        /*066c*/ 	.word	0x00000020
        /*0670*/ 	.short	0x010b
        /*0672*/ 	.byte	0x15
	.zero		1


	//   ....[83]....
        /*0674*/ 	.word	0x00005970
        /*0678*/ 	.word	0x000000ff
        /*067c*/ 	.word	0x00000000
        /*0680*/ 	.short	0x0101
        /*0682*/ 	.byte	0x06
	.zero		1


	//   ....[84]....
        /*0684*/ 	.word	0x00005980
        /*0688*/ 	.word	0x000000ff
        /*068c*/ 	.word	0x00000048
        /*0690*/ 	.short	0x010a
        /*0692*/ 	.byte	0x15
	.zero		1


	//   ....[85]....
        /*0694*/ 	.word	0x00005ae0
        /*0698*/ 	.word	0x000000ff
        /*069c*/ 	.word	0x00000028
        /*06a0*/ 	.short	0x010b
        /*06a2*/ 	.byte	0x15
	.zero		1


	//   ....[86]....
        /*06a4*/ 	.word	0x00005af0
        /*06a8*/ 	.word	0x000000ff
        /*06ac*/ 	.word	0x00000000
        /*06b0*/ 	.short	0x0101
        /*06b2*/ 	.byte	0x07
	.zero		1


	//   ....[87]....
        /*06b4*/ 	.word	0x00005b00
        /*06b8*/ 	.word	0x000000ff
        /*06bc*/ 	.word	0x00000050
        /*06c0*/ 	.short	0x010a
        /*06c2*/ 	.byte	0x15
	.zero		1


	//   ....[88]....
        /*06c4*/ 	.word	0x00005c50
        /*06c8*/ 	.word	0x000000ff
        /*06cc*/ 	.word	0x00000030
        /*06d0*/ 	.short	0x010b
        /*06d2*/ 	.byte	0x15
	.zero		1


	//   ....[89]....
        /*06d4*/ 	.word	0x00005c60
        /*06d8*/ 	.word	0x000000ff
        /*06dc*/ 	.word	0x00000000
        /*06e0*/ 	.short	0x0101
        /*06e2*/ 	.byte	0x1d
	.zero		1


	//   ....[90]....
        /*06e4*/ 	.word	0x00005c70
        /*06e8*/ 	.word	0x000000ff
        /*06ec*/ 	.word	0x00000058
        /*06f0*/ 	.short	0x010a
        /*06f2*/ 	.byte	0x15
	.zero		1


	//   ....[91]....
        /*06f4*/ 	.word	0x00005e60
        /*06f8*/ 	.word	0x000000ff
        /*06fc*/ 	.word	0x00000038
        /*0700*/ 	.short	0x010b
        /*0702*/ 	.byte	0x15
	.zero		1


	//   ....[92]....
        /*0704*/ 	.word	0x00005e70
        /*0708*/ 	.word	0x000000ff
        /*070c*/ 	.word	0x00000000
        /*0710*/ 	.short	0x0101
        /*0712*/ 	.byte	0x18
	.zero		1


	//   ....[93]....
        /*0714*/ 	.word	0x00005e90
        /*0718*/ 	.word	0x000000ff
        /*071c*/ 	.word	0x00000040
        /*0720*/ 	.short	0x010a
        /*0722*/ 	.byte	0x15
	.zero		1


	//   ....[94]....
        /*0724*/ 	.word	0x00005eb0
        /*0728*/ 	.word	0x000000ff
        /*072c*/ 	.word	0x00000048
        /*0730*/ 	.short	0x010a
        /*0732*/ 	.byte	0x15
	.zero		1


	//   ....[95]....
        /*0734*/ 	.word	0x00005ed0
        /*0738*/ 	.word	0x000000ff
        /*073c*/ 	.word	0x00000050
        /*0740*/ 	.short	0x010a
        /*0742*/ 	.byte	0x15
	.zero		1


	//   ....[96]....
        /*0744*/ 	.word	0x00005f20
        /*0748*/ 	.word	0x00000002
        /*074c*/ 	.word	0x00000058
        /*0750*/ 	.short	0x010a
        /*0752*/ 	.byte	0xff
	.zero		1


	//   ....[97]....
        /*0754*/ 	.word	0x00006260
        /*0758*/ 	.word	0x00000000
        /*075c*/ 	.word	0x00000070
        /*0760*/ 	.short	0x010a
        /*0762*/ 	.byte	0xff
	.zero		1


	//   ....[98]....
        /*0764*/ 	.word	0x00006330
        /*0768*/ 	.word	0x00000000
        /*076c*/ 	.word	0x00000000
        /*0770*/ 	.short	0x0101
        /*0772*/ 	.byte	0xff
	.zero		1


	//   ....[99]....
        /*0774*/ 	.word	0x00006f70
        /*0778*/ 	.word	0x000000ff
        /*077c*/ 	.word	0x00000020
        /*0780*/ 	.short	0x010a
        /*0782*/ 	.byte	0x2b
	.zero		1


	//   ....[100]....
        /*0784*/ 	.word	0x00007080
        /*0788*/ 	.word	0x0000006e
        /*078c*/ 	.word	0x00000090
        /*0790*/ 	.short	0x010a
        /*0792*/ 	.byte	0xff
	.zero		1


	//   ....[101]....
        /*0794*/ 	.word	0x000071f0
        /*0798*/ 	.word	0x000000ff
        /*079c*/ 	.word	0x00000020
        /*07a0*/ 	.short	0x010a
        /*07a2*/ 	.byte	0x2b
	.zero		1


	//   ....[102]....
        /*07a4*/ 	.word	0x00007320
        /*07a8*/ 	.word	0x0000006e
        /*07ac*/ 	.word	0x00000090
        /*07b0*/ 	.short	0x010a
        /*07b2*/ 	.byte	0xff
	.zero		1


	//   ....[103]....
        /*07b4*/ 	.word	0x00007b30
        /*07b8*/ 	.word	0x00000000
        /*07bc*/ 	.word	0x00000000
        /*07c0*/ 	.short	0x0101
        /*07c2*/ 	.byte	0xff
	.zero		1


	//   ....[104]....
        /*07c4*/ 	.word	0x00007b40
        /*07c8*/ 	.word	0x00000002
        /*07cc*/ 	.word	0x00000020
        /*07d0*/ 	.short	0x010a
        /*07d2*/ 	.byte	0xff
	.zero		1


	//   ....[105]....
        /*07d4*/ 	.word	0x00007c20
        /*07d8*/ 	.word	0x00000002
        /*07dc*/ 	.word	0x00000020
        /*07e0*/ 	.short	0x010a
        /*07e2*/ 	.byte	0xff
	.zero		1


	//   ....[106]....
        /*07e4*/ 	.word	0x00008550
        /*07e8*/ 	.word	0x00000075
        /*07ec*/ 	.word	0x00000000
        /*07f0*/ 	.short	0x0101
        /*07f2*/ 	.byte	0xff
	.zero		1


	//   ....[107]....
        /*07f4*/ 	.word	0x00008570
        /*07f8*/ 	.word	0x00000000
        /*07fc*/ 	.word	0x00000020
        /*0800*/ 	.short	0x010a
        /*0802*/ 	.byte	0xff
	.zero		1


	//   ....[108]....
        /*0804*/ 	.word	0x00008640
        /*0808*/ 	.word	0x00000000
        /*080c*/ 	.word	0x00000020
        /*0810*/ 	.short	0x010a
        /*0812*/ 	.byte	0xff
	.zero		1


	//   ....[109]....
        /*0814*/ 	.word	0x00008f70
        /*0818*/ 	.word	0x00000075
        /*081c*/ 	.word	0x00000000
        /*0820*/ 	.short	0x0101
        /*0822*/ 	.byte	0xff
	.zero		1


	//   ....[110]....
        /*0824*/ 	.word	0x00008f90
        /*0828*/ 	.word	0x00000000
        /*082c*/ 	.word	0x00000020
        /*0830*/ 	.short	0x010a
        /*0832*/ 	.byte	0xff
	.zero		1


	//   ....[111]....
        /*0834*/ 	.word	0x00009070
        /*0838*/ 	.word	0x00000000
        /*083c*/ 	.word	0x00000020
        /*0840*/ 	.short	0x010a
        /*0842*/ 	.byte	0xff
	.zero		1


	//   ....[112]....
        /*0844*/ 	.word	0x000099c0
        /*0848*/ 	.word	0x00000076
        /*084c*/ 	.word	0x00000000
        /*0850*/ 	.short	0x0101
        /*0852*/ 	.byte	0xff
	.zero		1


	//   ....[113]....
        /*0854*/ 	.word	0x000099e0
        /*0858*/ 	.word	0x00000000
        /*085c*/ 	.word	0x00000020
        /*0860*/ 	.short	0x010a
        /*0862*/ 	.byte	0xff
	.zero		1


	//   ....[114]....
        /*0864*/ 	.word	0x00009ab0
        /*0868*/ 	.word	0x00000000
        /*086c*/ 	.word	0x00000020
        /*0870*/ 	.short	0x010a
        /*0872*/ 	.byte	0xff
	.zero		1


	//   ....[115]....
        /*0874*/ 	.word	0x0000a450
        /*0878*/ 	.word	0x00000076
        /*087c*/ 	.word	0x00000000
        /*0880*/ 	.short	0x0101
        /*0882*/ 	.byte	0xff
	.zero		1


	//   ....[116]....
        /*0884*/ 	.word	0x0000a470
        /*0888*/ 	.word	0x00000000
        /*088c*/ 	.word	0x00000020
        /*0890*/ 	.short	0x010a
        /*0892*/ 	.byte	0xff
	.zero		1


	//   ....[117]....
        /*0894*/ 	.word	0x0000a540
        /*0898*/ 	.word	0x00000000
        /*089c*/ 	.word	0x00000020
        /*08a0*/ 	.short	0x010a
        /*08a2*/ 	.byte	0xff
	.zero		1


	//   ....[118]....
        /*08a4*/ 	.word	0x0000aeb0
        /*08a8*/ 	.word	0x00000076
        /*08ac*/ 	.word	0x00000000
        /*08b0*/ 	.short	0x0101
        /*08b2*/ 	.byte	0xff
	.zero		1


	//   ....[119]....
        /*08b4*/ 	.word	0x0000aed0
        /*08b8*/ 	.word	0x00000000
        /*08bc*/ 	.word	0x00000020
        /*08c0*/ 	.short	0x010a
        /*08c2*/ 	.byte	0xff
	.zero		1


	//   ....[120]....
        /*08c4*/ 	.word	0x0000afa0
        /*08c8*/ 	.word	0x00000000
        /*08cc*/ 	.word	0x00000020
        /*08d0*/ 	.short	0x010a
        /*08d2*/ 	.byte	0xff
	.zero		1


	//   ....[121]....
        /*08d4*/ 	.word	0x0000b910
        /*08d8*/ 	.word	0x00000076
        /*08dc*/ 	.word	0x00000000
        /*08e0*/ 	.short	0x0101
        /*08e2*/ 	.byte	0xff
	.zero		1


	//   ....[122]....
        /*08e4*/ 	.word	0x0000b930
        /*08e8*/ 	.word	0x00000000
        /*08ec*/ 	.word	0x00000020
        /*08f0*/ 	.short	0x010a
        /*08f2*/ 	.byte	0xff
	.zero		1


	//   ....[123]....
        /*08f4*/ 	.word	0x0000ba00
        /*08f8*/ 	.word	0x00000000
        /*08fc*/ 	.word	0x00000020
        /*0900*/ 	.short	0x010a
        /*0902*/ 	.byte	0xff
	.zero		1


	//   ....[124]....
        /*0904*/ 	.word	0x0000bcf0
        /*0908*/ 	.word	0x0000006e
        /*090c*/ 	.word	0x00000000
        /*0910*/ 	.short	0x0101
        /*0912*/ 	.byte	0xff
	.zero		1


	//   ....[125]....
        /*0914*/ 	.word	0x0000c370
        /*0918*/ 	.word	0x00000000
        /*091c*/ 	.word	0x00000000
        /*0920*/ 	.short	0x0101
        /*0922*/ 	.byte	0xff
	.zero		1


	//   ....[126]....
        /*0924*/ 	.word	0x0000c630
        /*0928*/ 	.word	0x000000ff
        /*092c*/ 	.word	0x00000000
        /*0930*/ 	.short	0x0101
        /*0932*/ 	.byte	0x06
	.zero		1


	//   ....[127]....
        /*0934*/ 	.word	0x0000c650
        /*0938*/ 	.word	0x00000000
        /*093c*/ 	.word	0x000000c0
        /*0940*/ 	.short	0x010a
        /*0942*/ 	.byte	0xff
	.zero		1


	//   ....[128]....
        /*0944*/ 	.word	0x0000c6b0
        /*0948*/ 	.word	0x00000000
        /*094c*/ 	.word	0x00000010
        /*0950*/ 	.short	0x010a
        /*0952*/ 	.byte	0xff
	.zero		1


	//   ....[129]....
        /*0954*/ 	.word	0x0000c710
        /*0958*/ 	.word	0x00000000
        /*095c*/ 	.word	0x00000010
        /*0960*/ 	.short	0x010a
        /*0962*/ 	.byte	0xff
	.zero		1


	//   ....[130]....
        /*0964*/ 	.word	0x0000c760
        /*0968*/ 	.word	0x00000003
        /*096c*/ 	.word	0x00000070
        /*0970*/ 	.short	0x010a
        /*0972*/ 	.byte	0xff
	.zero		1


	//   ....[131]....
        /*0974*/ 	.word	0x0000c7c0
        /*0978*/ 	.word	0x00000000
        /*097c*/ 	.word	0x00000000
        /*0980*/ 	.short	0x010a
        /*0982*/ 	.byte	0xff
	.zero		1


	//   ....[132]....
        /*0984*/ 	.word	0x0000c810
        /*0988*/ 	.word	0x00000002
        /*098c*/ 	.word	0x000000b0
        /*0990*/ 	.short	0x010a
        /*0992*/ 	.byte	0xff
	.zero		1


	//   ....[133]....
        /*0994*/ 	.word	0x0000c870
        /*0998*/ 	.word	0x00000002
        /*099c*/ 	.word	0x00000080
        /*09a0*/ 	.short	0x010a
        /*09a2*/ 	.byte	0xff
	.zero		1


	//   ....[134]....
        /*09a4*/ 	.word	0x0000c8c0
        /*09a8*/ 	.word	0x00000002
        /*09ac*/ 	.word	0x00000070
        /*09b0*/ 	.short	0x010a
        /*09b2*/ 	.byte	0xff
	.zero		1


	//   ....[135]....
        /*09b4*/ 	.word	0x0000c920
        /*09b8*/ 	.word	0x00000000
        /*09bc*/ 	.word	0x00000080
        /*09c0*/ 	.short	0x010a
        /*09c2*/ 	.byte	0xff
	.zero		1


	//   ....[136]....
        /*09c4*/ 	.word	0x0000c980
        /*09c8*/ 	.word	0x00000005
        /*09cc*/ 	.word	0x00000008
        /*09d0*/ 	.short	0x010a
        /*09d2*/ 	.byte	0xff
	.zero		1


	//   ....[137]....
        /*09d4*/ 	.word	0x0000ca60
        /*09d8*/ 	.word	0x00000000
        /*09dc*/ 	.word	0x00000008
        /*09e0*/ 	.short	0x010a
        /*09e2*/ 	.byte	0xff
	.zero		1


	//   ....[138]....
        /*09e4*/ 	.word	0x0000cab0
        /*09e8*/ 	.word	0x00000000
        /*09ec*/ 	.word	0x00000070
        /*09f0*/ 	.short	0x010a
        /*09f2*/ 	.byte	0xff
	.zero		1


	//   ....[139]....
        /*09f4*/ 	.word	0x0000cb10
        /*09f8*/ 	.word	0x00000000
        /*09fc*/ 	.word	0x000000a0
        /*0a00*/ 	.short	0x010a
        /*0a02*/ 	.byte	0xff
	.zero		1


	//   ....[140]....
        /*0a04*/ 	.word	0x0000cb70
        /*0a08*/ 	.word	0x00000000
        /*0a0c*/ 	.word	0x00000000
        /*0a10*/ 	.short	0x010a
        /*0a12*/ 	.byte	0xff
	.zero		1


	//   ....[141]....
        /*0a14*/ 	.word	0x0000cbd0
        /*0a18*/ 	.word	0x00000000
        /*0a1c*/ 	.word	0x00000000
        /*0a20*/ 	.short	0x010a
        /*0a22*/ 	.byte	0xff
	.zero		1


	//   ....[142]....
        /*0a24*/ 	.word	0x0000cc30
        /*0a28*/ 	.word	0x00000000
        /*0a2c*/ 	.word	0x000000d0
        /*0a30*/ 	.short	0x010a
        /*0a32*/ 	.byte	0xff
	.zero		1


	//   ....[143]....
        /*0a34*/ 	.word	0x0000cc80
        /*0a38*/ 	.word	0x0000000c
        /*0a3c*/ 	.word	0x00000070
        /*0a40*/ 	.short	0x010a
        /*0a42*/ 	.byte	0xff
	.zero		1


	//   ....[144]....
        /*0a44*/ 	.word	0x0000cce0
        /*0a48*/ 	.word	0x00000000
        /*0a4c*/ 	.word	0x00000068
        /*0a50*/ 	.short	0x010a
        /*0a52*/ 	.byte	0xff
	.zero		1


	//   ....[145]....
        /*0a54*/ 	.word	0x0000cd40
        /*0a58*/ 	.word	0x00000000
        /*0a5c*/ 	.word	0x00000040
        /*0a60*/ 	.short	0x010a
        /*0a62*/ 	.byte	0xff
	.zero		1


	//   ....[146]....
        /*0a64*/ 	.word	0x0000cda0
        /*0a68*/ 	.word	0x00000000
        /*0a6c*/ 	.word	0x00000048
        /*0a70*/ 	.short	0x010a
        /*0a72*/ 	.byte	0xff
	.zero		1


	//   ....[147]....
        /*0a74*/ 	.word	0x0000ce00
        /*0a78*/ 	.word	0x00000000
        /*0a7c*/ 	.word	0x00000050
        /*0a80*/ 	.short	0x010a
        /*0a82*/ 	.byte	0xff
	.zero		1


	//   ....[148]....
        /*0a84*/ 	.word	0x0000ce60
        /*0a88*/ 	.word	0x00000000
        /*0a8c*/ 	.word	0x00000058
        /*0a90*/ 	.short	0x010a
        /*0a92*/ 	.byte	0xff
	.zero		1


	//   ....[149]....
        /*0a94*/ 	.word	0x0000cec0
        /*0a98*/ 	.word	0x00000000
        /*0a9c*/ 	.word	0x00000040
        /*0aa0*/ 	.short	0x010a
        /*0aa2*/ 	.byte	0xff
	.zero		1


	//   ....[150]....
        /*0aa4*/ 	.word	0x0000cf20
        /*0aa8*/ 	.word	0x00000000
        /*0aac*/ 	.word	0x00000048
        /*0ab0*/ 	.short	0x010a
        /*0ab2*/ 	.byte	0xff
	.zero		1


	//   ....[151]....
        /*0ab4*/ 	.word	0x0000cf80
        /*0ab8*/ 	.word	0x00000000
        /*0abc*/ 	.word	0x00000050
        /*0ac0*/ 	.short	0x010a
        /*0ac2*/ 	.byte	0xff
	.zero		1


	//   ....[152]....
        /*0ac4*/ 	.word	0x0000cfe0
        /*0ac8*/ 	.word	0x00000000
        /*0acc*/ 	.word	0x00000058
        /*0ad0*/ 	.short	0x010a
        /*0ad2*/ 	.byte	0xff
	.zero		1


	//   ....[153]....
        /*0ad4*/ 	.word	0x0000d040
        /*0ad8*/ 	.word	0x00000000
        /*0adc*/ 	.word	0x00000040
        /*0ae0*/ 	.short	0x010a
        /*0ae2*/ 	.byte	0xff
	.zero		1


	//   ....[154]....
        /*0ae4*/ 	.word	0x0000d0a0
        /*0ae8*/ 	.word	0x00000000
        /*0aec*/ 	.word	0x00000048
        /*0af0*/ 	.short	0x010a
        /*0af2*/ 	.byte	0xff
	.zero		1


	//   ....[155]....
        /*0af4*/ 	.word	0x0000d100
        /*0af8*/ 	.word	0x00000002
        /*0afc*/ 	.word	0x00000050
        /*0b00*/ 	.short	0x010a
        /*0b02*/ 	.byte	0xff
	.zero		1


	//   ....[156]....
        /*0b04*/ 	.word	0x0000d150
        /*0b08*/ 	.word	0x00000000
        /*0b0c*/ 	.word	0x00000070
        /*0b10*/ 	.short	0x010a
        /*0b12*/ 	.byte	0xff
	.zero		1


	//   ....[157]....
        /*0b14*/ 	.word	0x0000d1b0
        /*0b18*/ 	.word	0x00000002
        /*0b1c*/ 	.word	0x00000020
        /*0b20*/ 	.short	0x010a
        /*0b22*/ 	.byte	0xff
	.zero		1


	//   ....[158]....
        /*0b24*/ 	.word	0x0000d200
        /*0b28*/ 	.word	0x0000006e
        /*0b2c*/ 	.word	0x00000090
        /*0b30*/ 	.short	0x010a
        /*0b32*/ 	.byte	0xff
	.zero		1


	//   ....[159]....
        /*0b34*/ 	.word	0x0000d250
        /*0b38*/ 	.word	0x00000002
        /*0b3c*/ 	.word	0x00000020
        /*0b40*/ 	.short	0x010a
        /*0b42*/ 	.byte	0xff
	.zero		1


	//   ....[160]....
        /*0b44*/ 	.word	0x0000d2a0
        /*0b48*/ 	.word	0x00000000
        /*0b4c*/ 	.word	0x00000020
        /*0b50*/ 	.short	0x010a
        /*0b52*/ 	.byte	0xff
	.zero		1


	//   ....[161]....
        /*0b54*/ 	.word	0x0000d2f0
        /*0b58*/ 	.word	0x00000000
        /*0b5c*/ 	.word	0x00000020
        /*0b60*/ 	.short	0x010a
        /*0b62*/ 	.byte	0xff
	.zero		1


	//   ....[162]....
        /*0b64*/ 	.word	0x0000d340
        /*0b68*/ 	.word	0x00000000
        /*0b6c*/ 	.word	0x00000020
        /*0b70*/ 	.short	0x010a
        /*0b72*/ 	.byte	0xff
	.zero		1


	//   ....[163]....
        /*0b74*/ 	.word	0x0000d390
        /*0b78*/ 	.word	0x00000000
        /*0b7c*/ 	.word	0x00000020
        /*0b80*/ 	.short	0x010a
        /*0b82*/ 	.byte	0xff
	.zero		1


	//   ....[164]....
        /*0b84*/ 	.word	0x0000d3e0
        /*0b88*/ 	.word	0x00000000
        /*0b8c*/ 	.word	0x00000020
        /*0b90*/ 	.short	0x010a
        /*0b92*/ 	.byte	0xff
	.zero		1


	//   ....[165]....
        /*0b94*/ 	.word	0x0000d430
        /*0b98*/ 	.word	0x00000000
        /*0b9c*/ 	.word	0x00000020
        /*0ba0*/ 	.short	0x010a
        /*0ba2*/ 	.byte	0xff
	.zero		1


	//----- nvinfo : EIATTR_NUM_MBARRIERS
	.align		4
.L_47:
        /*0ba4*/ 	.byte	0x03, 0x38
        /*0ba6*/ 	.short	0x001b


	//----- nvinfo : EIATTR_EXIT_INSTR_OFFSETS
	.align		4
        /*0ba8*/ 	.byte	0x04, 0x1c
        /*0baa*/ 	.short	(.L_49 - .L_48)


	//   ....[0]....
.L_48:
        /*0bac*/ 	.word	0x00002ec0


	//   ....[1]....
        /*0bb0*/ 	.word	0x000033b0


	//   ....[2]....
        /*0bb4*/ 	.word	0x00003410


	//   ....[3]....
        /*0bb8*/ 	.word	0x00004830


	//   ....[4]....
        /*0bbc*/ 	.word	0x00005f50


	//   ....[5]....
        /*0bc0*/ 	.word	0x00005f90


	//   ....[6]....
        /*0bc4*/ 	.word	0x0000c530


	//   ....[7]....
        /*0bc8*/ 	.word	0x0000c5a0


	//   ....[8]....
        /*0bcc*/ 	.word	0x0000c5d0


	//   ....[9]....
        /*0bd0*/ 	.word	0x0000c640


	//----- nvinfo : EIATTR_MAX_THREADS
	.align		4
.L_49:
        /*0bd4*/ 	.byte	0x04, 0x05
        /*0bd6*/ 	.short	(.L_51 - .L_50)
.L_50:
        /*0bd8*/ 	.word	0x00000100
        /*0bdc*/ 	.word	0x00000001
        /*0be0*/ 	.word	0x00000001


	//----- nvinfo : EIATTR_CRS_STACK_SIZE
	.align		4
.L_51:
        /*0be4*/ 	.byte	0x04, 0x1e
        /*0be6*/ 	.short	(.L_53 - .L_52)
.L_52:
        /*0be8*/ 	.word	0x00000000


	//----- nvinfo : EIATTR_CBANK_PARAM_SIZE
	.align		4
.L_53:
        /*0bec*/ 	.byte	0x03, 0x19
        /*0bee*/ 	.short	0x0800


	//----- nvinfo : EIATTR_PARAM_CBANK
	.align		4
        /*0bf0*/ 	.byte	0x04, 0x0a
        /*0bf2*/ 	.short	(.L_55 - .L_54)
	.align		4
.L_54:
        /*0bf4*/ 	.word	index@(.nv.constant0._ZN7cutlass13device_kernelINS_4gemm6kernel13GemmUniversalIN4cute5tupleIJiiiiEEENS1_10collective13CollectiveMmaINS1_35MainloopSm100TmaUmmaWarpSpecializedILi2ELi2ELi2ENS5_IJNS4_1CILi4EEESB_NSA_ILi1EEEEEEEENS5_IJNSA_ILi256EEESF_NSA_ILi64EEEEEEfNS5_IJlSC_lEEEfSI_NS4_8TiledMMAINS4_8MMA_AtomIJNS4_23SM100_MMA_TF32_2x1SM_SSINS_10tfloat32_tESM_fLi256ELi256ELNS4_4UMMA5MajorE0ELSO_0ELNSN_7ScaleInE0ELSP_0EEEEEENS4_6LayoutINS5_IJSC_SC_SC_EEENS5_IJNSA_ILi0EEESU_SU_EEEEENS5_IJNS4_10UnderscoreESX_SX_EEEEENS4_28SM100_TMA_2SM_LOAD_MULTICASTENS4_14ComposedLayoutINS4_7SwizzleILi3ELi4ELi3EEENS4_18smem_ptr_flag_bitsILi32EEENSS_INS5_IJNSA_ILi8EEENSA_ILi32EEEEEENS5_IJS17_SC_EEEEEEEvNS4_8identityES10_S1B_vS1C_EENS_8epilogue10collective18CollectiveEpilogueINS1E_23Sm100TmaWarpSpecializedILi4ELi2ELi32ELb1ELb0EEEJNS5_IJNSA_ILi128EEESF_SG_EEENS5_IJNSS_IS1J_SC_EENSS_IS17_SC_EEEEEfSI_fSI_NS1E_6fusion15FusionCallbacksIS1I_NS1O_17LinearCombinationIffffLNS_15FloatRoundStyleE2EEES1K_S1N_JEEENS4_5SM1004TMEM4LOAD26SM100_TMEM_LOAD_32dp32b32xENS4_13SM90_TMA_LOADES1B_NS4_39AutoVectorizingCopyWithAssumedAlignmentILi128EEENS4_14SM90_TMA_STOREES1B_S20_S20_EEEvvEEEEvNT_6ParamsE)
        /*0bf8*/ 	.short	0x0380
        /*0bfa*/ 	.short	0x0800


	//----- nvinfo : EIATTR_SW_WAR
	.align		4
.L_55:
        /*0bfc*/ 	.byte	0x04, 0x36
        /*0bfe*/ 	.short	(.L_57 - .L_56)
.L_56:
        /*0c00*/ 	.word	0x00000008
.L_57:


//--------------------- .nv.callgraph             --------------------------
	.section	.nv.callgraph,"",@"SHT_CUDA_CALLGRAPH"
	.align	4
	.sectionentsize	8
	.align		4
        /*0000*/ 	.word	0x00000000
	.align		4
        /*0004*/ 	.word	0xffffffff
	.align		4
        /*0008*/ 	.word	index@(_ZN7cutlass13device_kernelINS_4gemm6kernel13GemmUniversalIN4cute5tupleIJiiiiEEENS1_10collective13CollectiveMmaINS1_35MainloopSm100TmaUmmaWarpSpecializedILi2ELi2ELi2ENS5_IJNS4_1CILi4EEESB_NSA_ILi1EEEEEEEENS5_IJNSA_ILi256EEESF_NSA_ILi64EEEEEEfNS5_IJlSC_lEEEfSI_NS4_8TiledMMAINS4_8MMA_AtomIJNS4_23SM100_MMA_TF32_2x1SM_SSINS_10tfloat32_tESM_fLi256ELi256ELNS4_4UMMA5MajorE0ELSO_0ELNSN_7ScaleInE0ELSP_0EEEEEENS4_6LayoutINS5_IJSC_SC_SC_EEENS5_IJNSA_ILi0EEESU_SU_EEEEENS5_IJNS4_10UnderscoreESX_SX_EEEEENS4_28SM100_TMA_2SM_LOAD_MULTICASTENS4_14ComposedLayoutINS4_7SwizzleILi3ELi4ELi3EEENS4_18smem_ptr_flag_bitsILi32EEENSS_INS5_IJNSA_ILi8EEENSA_ILi32EEEEEENS5_IJS17_SC_EEEEEEEvNS4_8identityES10_S1B_vS1C_EENS_8epilogue10collective18CollectiveEpilogueINS1E_23Sm100TmaWarpSpecializedILi4ELi2ELi32ELb1ELb0EEEJNS5_IJNSA_ILi128EEESF_SG_EEENS5_IJNSS_IS1J_SC_EENSS_IS17_SC_EEEEEfSI_fSI_NS1E_6fusion15FusionCallbacksIS1I_NS1O_17LinearCombinationIffffLNS_15FloatRoundStyleE2EEES1K_S1N_JEEENS4_5SM1004TMEM4LOAD26SM100_TMEM_LOAD_32dp32b32xENS4_13SM90_TMA_LOADES1B_NS4_39AutoVectorizingCopyWithAssumedAlignmentILi128EEENS4_14SM90_TMA_STOREES1B_S20_S20_EEEvvEEEEvNT_6ParamsE)
	.align		4
        /*000c*/ 	.word	index@(__assertfail)
	.align		4
        /*0010*/ 	.word	0x00000000
	.align		4
        /*0014*/ 	.word	0xfffffffe
	.align		4
        /*0018*/ 	.word	0x00000000
	.align		4
        /*001c*/ 	.word	0xfffffffd
	.align		4
        /*0020*/ 	.word	0x00000000
	.align		4
        /*0024*/ 	.word	0xfffffffc


//--------------------- .nv.constant4             --------------------------
	.section	.nv.constant4,"a",@progbits
	.align	8
	.align		8
.nv.constant4:
        /*0000*/ 	.dword	__assertfail
	.align		8
        /*0008*/ 	.dword	__unnamed_1
	.align		8
        /*0010*/ 	.dword	__unnamed_2
	.align		8
        /*0018*/ 	.dword	_ZN40_INTERNAL_71084242_4_k_cu_713d6dc3_201204cuda3std3__45__cpo5beginE
	.align		8
        /*0020*/ 	.dword	_ZN40_INTERNAL_71084242_4_k_cu_713d6dc3_201204cuda3std3__45__cpo3endE
	.align		8
        /*0028*/ 	.dword	_ZN40_INTERNAL_71084242_4_k_cu_713d6dc3_201204cuda3std3__45__cpo6cbeginE
	.align		8
        /*0030*/ 	.dword	_ZN40_INTERNAL_71084242_4_k_cu_713d6dc3_201204cuda3std3__45__cpo4cendE
	.align		8
        /*0038*/ 	.dword	_ZN40_INTERNAL_71084242_4_k_cu_713d6dc3_201204cuda3std3__442_GLOBAL__N__71084242_4_k_cu_713d6dc3_201206ignoreE
	.align		8
        /*0040*/ 	.dword	_ZN40_INTERNAL_71084242_4_k_cu_713d6dc3_201204cuda3std3__419piecewise_constructE
	.align		8
        /*0048*/ 	.dword	_ZN40_INTERNAL_71084242_4_k_cu_713d6dc3_201204cuda3std3__48in_placeE
	.align		8
        /*0050*/ 	.dword	_ZN40_INTERNAL_71084242_4_k_cu_713d6dc3_201204cuda3std6ranges3__45__cpo4swapE
	.align		8
        /*0058*/ 	.dword	_ZN40_INTERNAL_71084242_4_k_cu_713d6dc3_201204cuda3std6ranges3__45__cpo9iter_moveE
	.align		8
        /*0060*/ 	.dword	_ZN40_INTERNAL_71084242_4_k_cu_713d6dc3_201204cute7productE
	.align		8
        /*0068*/ 	.dword	_ZN40_INTERNAL_71084242_4_k_cu_713d6dc3_201204cute1_E
	.align		8
        /*0070*/ 	.dword	$str$25
	.align		8
        /*0078*/ 	.dword	$str$26
	.align		8
        /*0080*/ 	.dword	$str$27
	.align		8
        /*0088*/ 	.dword	$str$28


//--------------------- .text._ZN7cutlass13device_kernelINS_4gemm6kernel13GemmUniversalIN4cute5tupleIJiiiiEEENS1_10collective13CollectiveMmaINS1_35MainloopSm100TmaUmmaWarpSpecializedILi2ELi2ELi2ENS5_IJNS4_1CILi4EEESB_NSA_ILi1EEEEEEEENS5_IJNSA_ILi256EEESF_NSA_ILi64EEEEEEfNS5_IJlSC_lEEEfSI_NS4_8TiledMMAINS4_8MMA_AtomIJNS4_23SM100_MMA_TF32_2x1SM_SSINS_10tfloat32_tESM_fLi256ELi256ELNS4_4UMMA5MajorE0ELSO_0ELNSN_7ScaleInE0ELSP_0EEEEEENS4_6LayoutINS5_IJSC_SC_SC_EEENS5_IJNSA_ILi0EEESU_SU_EEEEENS5_IJNS4_10UnderscoreESX_SX_EEEEENS4_28SM100_TMA_2SM_LOAD_MULTICASTENS4_14ComposedLayoutINS4_7SwizzleILi3ELi4ELi3EEENS4_18smem_ptr_flag_bitsILi32EEENSS_INS5_IJNSA_ILi8EEENSA_ILi32EEEEEENS5_IJS17_SC_EEEEEEEvNS4_8identityES10_S1B_vS1C_EENS_8epilogue10collective18CollectiveEpilogueINS1E_23Sm100TmaWarpSpecializedILi4ELi2ELi32ELb1ELb0EEEJNS5_IJNSA_ILi128EEESF_SG_EEENS5_IJNSS_IS1J_SC_EENSS_IS17_SC_EEEEEfSI_fSI_NS1E_6fusion15FusionCallbacksIS1I_NS1O_17LinearCombinationIffffLNS_15FloatRoundStyleE2EEES1K_S1N_JEEENS4_5SM1004TMEM4LOAD26SM100_TMEM_LOAD_32dp32b32xENS4_13SM90_TMA_LOADES1B_NS4_39AutoVectorizingCopyWithAssumedAlignmentILi128EEENS4_14SM90_TMA_STOREES1B_S20_S20_EEEvvEEEEvNT_6ParamsE --------------------------
	.section	.text._ZN7cutlass13device_kernelINS_4gemm6kernel13GemmUniversalIN4cute5tupleIJiiiiEEENS1_10collective13CollectiveMmaINS1_35MainloopSm100TmaUmmaWarpSpecializedILi2ELi2ELi2ENS5_IJNS4_1CILi4EEESB_NSA_ILi1EEEEEEEENS5_IJNSA_ILi256EEESF_NSA_ILi64EEEEEEfNS5_IJlSC_lEEEfSI_NS4_8TiledMMAINS4_8MMA_AtomIJNS4_23SM100_MMA_TF32_2x1SM_SSINS_10tfloat32_tESM_fLi256ELi256ELNS4_4UMMA5MajorE0ELSO_0ELNSN_7ScaleInE0ELSP_0EEEEEENS4_6LayoutINS5_IJSC_SC_SC_EEENS5_IJNSA_ILi0EEESU_SU_EEEEENS5_IJNS4_10UnderscoreESX_SX_EEEEENS4_28SM100_TMA_2SM_LOAD_MULTICASTENS4_14ComposedLayoutINS4_7SwizzleILi3ELi4ELi3EEENS4_18smem_ptr_flag_bitsILi32EEENSS_INS5_IJNSA_ILi8EEENSA_ILi32EEEEEENS5_IJS17_SC_EEEEEEEvNS4_8identityES10_S1B_vS1C_EENS_8epilogue10collective18CollectiveEpilogueINS1E_23Sm100TmaWarpSpecializedILi4ELi2ELi32ELb1ELb0EEEJNS5_IJNSA_ILi128EEESF_SG_EEENS5_IJNSS_IS1J_SC_EENSS_IS17_SC_EEEEEfSI_fSI_NS1E_6fusion15FusionCallbacksIS1I_NS1O_17LinearCombinationIffffLNS_15FloatRoundStyleE2EEES1K_S1N_JEEENS4_5SM1004TMEM4LOAD26SM100_TMEM_LOAD_32dp32b32xENS4_13SM90_TMA_LOADES1B_NS4_39AutoVectorizingCopyWithAssumedAlignmentILi128EEENS4_14SM90_TMA_STOREES1B_S20_S20_EEEvvEEEEvNT_6ParamsE,"ax",@progbits
	.align	128
.text._ZN7cutlass13device_kernelINS_4gemm6kernel13GemmUniversalIN4cute5tupleIJiiiiEEENS1_10collective13CollectiveMmaINS1_35MainloopSm100TmaUmmaWarpSpecializedILi2ELi2ELi2ENS5_IJNS4_1CILi4EEESB_NSA_ILi1EEEEEEEENS5_IJNSA_ILi256EEESF_NSA_ILi64EEEEEEfNS5_IJlSC_lEEEfSI_NS4_8TiledMMAINS4_8MMA_AtomIJNS4_23SM100_MMA_TF32_2x1SM_SSINS_10tfloat32_tESM_fLi256ELi256ELNS4_4UMMA5MajorE0ELSO_0ELNSN_7ScaleInE0ELSP_0EEEEEENS4_6LayoutINS5_IJSC_SC_SC_EEENS5_IJNSA_ILi0EEESU_SU_EEEEENS5_IJNS4_10UnderscoreESX_SX_EEEEENS4_28SM100_TMA_2SM_LOAD_MULTICASTENS4_14ComposedLayoutINS4_7SwizzleILi3ELi4ELi3EEENS4_18smem_ptr_flag_bitsILi32EEENSS_INS5_IJNSA_ILi8EEENSA_ILi32EEEEEENS5_IJS17_SC_EEEEEEEvNS4_8identityES10_S1B_vS1C_EENS_8epilogue10collective18CollectiveEpilogueINS1E_23Sm100TmaWarpSpecializedILi4ELi2ELi32ELb1ELb0EEEJNS5_IJNSA_ILi128EEESF_SG_EEENS5_IJNSS_IS1J_SC_EENSS_IS17_SC_EEEEEfSI_fSI_NS1E_6fusion15FusionCallbacksIS1I_NS1O_17LinearCombinationIffffLNS_15FloatRoundStyleE2EEES1K_S1N_JEEENS4_5SM1004TMEM4LOAD26SM100_TMEM_LOAD_32dp32b32xENS4_13SM90_TMA_LOADES1B_NS4_39AutoVectorizingCopyWithAssumedAlignmentILi128EEENS4_14SM90_TMA_STOREES1B_S20_S20_EEEvvEEEEvNT_6ParamsE:
        .type           _ZN7cutlass13device_kernelINS_4gemm6kernel13GemmUniversalIN4cute5tupleIJiiiiEEENS1_10collective13CollectiveMmaINS1_35MainloopSm100TmaUmmaWarpSpecializedILi2ELi2ELi2ENS5_IJNS4_1CILi4EEESB_NSA_ILi1EEEEEEEENS5_IJNSA_ILi256EEESF_NSA_ILi64EEEEEEfNS5_IJlSC_lEEEfSI_NS4_8TiledMMAINS4_8MMA_AtomIJNS4_23SM100_MMA_TF32_2x1SM_SSINS_10tfloat32_tESM_fLi256ELi256ELNS4_4UMMA5MajorE0ELSO_0ELNSN_7ScaleInE0ELSP_0EEEEEENS4_6LayoutINS5_IJSC_SC_SC_EEENS5_IJNSA_ILi0EEESU_SU_EEEEENS5_IJNS4_10UnderscoreESX_SX_EEEEENS4_28SM100_TMA_2SM_LOAD_MULTICASTENS4_14ComposedLayoutINS4_7SwizzleILi3ELi4ELi3EEENS4_18smem_ptr_flag_bitsILi32EEENSS_INS5_IJNSA_ILi8EEENSA_ILi32EEEEEENS5_IJS17_SC_EEEEEEEvNS4_8identityES10_S1B_vS1C_EENS_8epilogue10collective18CollectiveEpilogueINS1E_23Sm100TmaWarpSpecializedILi4ELi2ELi32ELb1ELb0EEEJNS5_IJNSA_ILi128EEESF_SG_EEENS5_IJNSS_IS1J_SC_EENSS_IS17_SC_EEEEEfSI_fSI_NS1E_6fusion15FusionCallbacksIS1I_NS1O_17LinearCombinationIffffLNS_15FloatRoundStyleE2EEES1K_S1N_JEEENS4_5SM1004TMEM4LOAD26SM100_TMEM_LOAD_32dp32b32xENS4_13SM90_TMA_LOADES1B_NS4_39AutoVectorizingCopyWithAssumedAlignmentILi128EEENS4_14SM90_TMA_STOREES1B_S20_S20_EEEvvEEEEvNT_6ParamsE,@function
        .size           _ZN7cutlass13device_kernelINS_4gemm6kernel13GemmUniversalIN4cute5tupleIJiiiiEEENS1_10collective13CollectiveMmaINS1_35MainloopSm100TmaUmmaWarpSpecializedILi2ELi2ELi2ENS5_IJNS4_1CILi4EEESB_NSA_ILi1EEEEEEEENS5_IJNSA_ILi256EEESF_NSA_ILi64EEEEEEfNS5_IJlSC_lEEEfSI_NS4_8TiledMMAINS4_8MMA_AtomIJNS4_23SM100_MMA_TF32_2x1SM_SSINS_10tfloat32_tESM_fLi256ELi256ELNS4_4UMMA5MajorE0ELSO_0ELNSN_7ScaleInE0ELSP_0EEEEEENS4_6LayoutINS5_IJSC_SC_SC_EEENS5_IJNSA_ILi0EEESU_SU_EEEEENS5_IJNS4_10UnderscoreESX_SX_EEEEENS4_28SM100_TMA_2SM_LOAD_MULTICASTENS4_14ComposedLayoutINS4_7SwizzleILi3ELi4ELi3EEENS4_18smem_ptr_flag_bitsILi32EEENSS_INS5_IJNSA_ILi8EEENSA_ILi32EEEEEENS5_IJS17_SC_EEEEEEEvNS4_8identityES10_S1B_vS1C_EENS_8epilogue10collective18CollectiveEpilogueINS1E_23Sm100TmaWarpSpecializedILi4ELi2ELi32ELb1ELb0EEEJNS5_IJNSA_ILi128EEESF_SG_EEENS5_IJNSS_IS1J_SC_EENSS_IS17_SC_EEEEEfSI_fSI_NS1E_6fusion15FusionCallbacksIS1I_NS1O_17LinearCombinationIffffLNS_15FloatRoundStyleE2EEES1K_S1N_JEEENS4_5SM1004TMEM4LOAD26SM100_TMEM_LOAD_32dp32b32xENS4_13SM90_TMA_LOADES1B_NS4_39AutoVectorizingCopyWithAssumedAlignmentILi128EEENS4_14SM90_TMA_STOREES1B_S20_S20_EEEvvEEEEvNT_6ParamsE,(.L_x_233 - _ZN7cutlass13device_kernelINS_4gemm6kernel13GemmUniversalIN4cute5tupleIJiiiiEEENS1_10collective13CollectiveMmaINS1_35MainloopSm100TmaUmmaWarpSpecializedILi2ELi2ELi2ENS5_IJNS4_1CILi4EEESB_NSA_ILi1EEEEEEEENS5_IJNSA_ILi256EEESF_NSA_ILi64EEEEEEfNS5_IJlSC_lEEEfSI_NS4_8TiledMMAINS4_8MMA_AtomIJNS4_23SM100_MMA_TF32_2x1SM_SSINS_10tfloat32_tESM_fLi256ELi256ELNS4_4UMMA5MajorE0ELSO_0ELNSN_7ScaleInE0ELSP_0EEEEEENS4_6LayoutINS5_IJSC_SC_SC_EEENS5_IJNSA_ILi0EEESU_SU_EEEEENS5_IJNS4_10UnderscoreESX_SX_EEEEENS4_28SM100_TMA_2SM_LOAD_MULTICASTENS4_14ComposedLayoutINS4_7SwizzleILi3ELi4ELi3EEENS4_18smem_ptr_flag_bitsILi32EEENSS_INS5_IJNSA_ILi8EEENSA_ILi32EEEEEENS5_IJS17_SC_EEEEEEEvNS4_8identityES10_S1B_vS1C_EENS_8epilogue10collective18CollectiveEpilogueINS1E_23Sm100TmaWarpSpecializedILi4ELi2ELi32ELb1ELb0EEEJNS5_IJNSA_ILi128EEESF_SG_EEENS5_IJNSS_IS1J_SC_EENSS_IS17_SC_EEEEEfSI_fSI_NS1E_6fusion15FusionCallbacksIS1I_NS1O_17LinearCombinationIffffLNS_15FloatRoundStyleE2EEES1K_S1N_JEEENS4_5SM1004TMEM4LOAD26SM100_TMEM_LOAD_32dp32b32xENS4_13SM90_TMA_LOADES1B_NS4_39AutoVectorizingCopyWithAssumedAlignmentILi128EEENS4_14SM90_TMA_STOREES1B_S20_S20_EEEvvEEEEvNT_6ParamsE)
        .other          _ZN7cutlass13device_kernelINS_4gemm6kernel13GemmUniversalIN4cute5tupleIJiiiiEEENS1_10collective13CollectiveMmaINS1_35MainloopSm100TmaUmmaWarpSpecializedILi2ELi2ELi2ENS5_IJNS4_1CILi4EEESB_NSA_ILi1EEEEEEEENS5_IJNSA_ILi256EEESF_NSA_ILi64EEEEEEfNS5_IJlSC_lEEEfSI_NS4_8TiledMMAINS4_8MMA_AtomIJNS4_23SM100_MMA_TF32_2x1SM_SSINS_10tfloat32_tESM_fLi256ELi256ELNS4_4UMMA5MajorE0ELSO_0ELNSN_7ScaleInE0ELSP_0EEEEEENS4_6LayoutINS5_IJSC_SC_SC_EEENS5_IJNSA_ILi0EEESU_SU_EEEEENS5_IJNS4_10UnderscoreESX_SX_EEEEENS4_28SM100_TMA_2SM_LOAD_MULTICASTENS4_14ComposedLayoutINS4_7SwizzleILi3ELi4ELi3EEENS4_18smem_ptr_flag_bitsILi32EEENSS_INS5_IJNSA_ILi8EEENSA_ILi32EEEEEENS5_IJS17_SC_EEEEEEEvNS4_8identityES10_S1B_vS1C_EENS_8epilogue10collective18CollectiveEpilogueINS1E_23Sm100TmaWarpSpecializedILi4ELi2ELi32ELb1ELb0EEEJNS5_IJNSA_ILi128EEESF_SG_EEENS5_IJNSS_IS1J_SC_EENSS_IS17_SC_EEEEEfSI_fSI_NS1E_6fusion15FusionCallbacksIS1I_NS1O_17LinearCombinationIffffLNS_15FloatRoundStyleE2EEES1K_S1N_JEEENS4_5SM1004TMEM4LOAD26SM100_TMEM_LOAD_32dp32b32xENS4_13SM90_TMA_LOADES1B_NS4_39AutoVectorizingCopyWithAssumedAlignmentILi128EEENS4_14SM90_TMA_STOREES1B_S20_S20_EEEvvEEEEvNT_6ParamsE,@"STO_CUDA_ENTRY STV_DEFAULT"
_ZN7cutlass13device_kernelINS_4gemm6kernel13GemmUniversalIN4cute5tupleIJiiiiEEENS1_10collective13CollectiveMmaINS1_35MainloopSm100TmaUmmaWarpSpecializedILi2ELi2ELi2ENS5_IJNS4_1CILi4EEESB_NSA_ILi1EEEEEEEENS5_IJNSA_ILi256EEESF_NSA_ILi64EEEEEEfNS5_IJlSC_lEEEfSI_NS4_8TiledMMAINS4_8MMA_AtomIJNS4_23SM100_MMA_TF32_2x1SM_SSINS_10tfloat32_tESM_fLi256ELi256ELNS4_4UMMA5MajorE0ELSO_0ELNSN_7ScaleInE0ELSP_0EEEEEENS4_6LayoutINS5_IJSC_SC_SC_EEENS5_IJNSA_ILi0EEESU_SU_EEEEENS5_IJNS4_10UnderscoreESX_SX_EEEEENS4_28SM100_TMA_2SM_LOAD_MULTICASTENS4_14ComposedLayoutINS4_7SwizzleILi3ELi4ELi3EEENS4_18smem_ptr_flag_bitsILi32EEENSS_INS5_IJNSA_ILi8EEENSA_ILi32EEEEEENS5_IJS17_SC_EEEEEEEvNS4_8identityES10_S1B_vS1C_EENS_8epilogue10collective18CollectiveEpilogueINS1E_23Sm100TmaWarpSpecializedILi4ELi2ELi32ELb1ELb0EEEJNS5_IJNSA_ILi128EEESF_SG_EEENS5_IJNSS_IS1J_SC_EENSS_IS17_SC_EEEEEfSI_fSI_NS1E_6fusion15FusionCallbacksIS1I_NS1O_17LinearCombinationIffffLNS_15FloatRoundStyleE2EEES1K_S1N_JEEENS4_5SM1004TMEM4LOAD26SM100_TMEM_LOAD_32dp32b32xENS4_13SM90_TMA_LOADES1B_NS4_39AutoVectorizingCopyWithAssumedAlignmentILi128EEENS4_14SM90_TMA_STOREES1B_S20_S20_EEEvvEEEEvNT_6ParamsE:
[----:B------:R-:W1:Y:S01]  /*0000*/  LDC R1, c[0x0][0x37c] ;  /* 0x0000df00ff017b82 */ /* 0x000e620000000800 */
[----:B------:R-:W2:Y:S01]  /*0010*/  S2R R103, SR_TID.X ;  /* 0x0000000000677919 */ /* 0x000ea20000002100 */
[----:B------:R-:W3:Y:S06]  /*0020*/  LDCU.64 UR8, c[0x0][0x890] ;  /* 0x00011200ff0877ac */ /* 0x000eec0008000a00 */
[----:B------:R-:W4:Y:S01]  /*0030*/  S2UR UR52, SR_CgaCtaId ;  /* 0x00000000003479c3 */ /* 0x000f220000008800 */
[----:B------:R-:W-:Y:S02]  /*0040*/  PRMT R87, RZ, 0x7610, R87 ;  /* 0x00007610ff577816 */ /* 0x000fe40000000057 */
[----:B------:R-:W-:-:S02]  /*0050*/  ELECT P0, URZ, PT ;  /* 0x0000000000ff782f */ /* 0x000fc40003800000 */
[----:B---3--:R-:W-:-:S04]  /*0060*/  ISETP.NE.U32.AND P1, PT, RZ, UR8, PT ;  /* 0x00000008ff007c0c */ /* 0x008fc8000bf25070 */
[----:B------:R-:W-:Y:S01]  /*0070*/  ISETP.NE.AND.EX P2, PT, RZ, UR9, PT, P1 ;  /* 0x00000009ff007c0c */ /* 0x000fe2000bf45310 */
[----:B----4-:R-:W-:Y:S02]  /*0080*/  ULOP3.LUT UR69, UR52, 0x1, URZ, 0xc0, !UPT ;  /* 0x0000000134457892 */ /* 0x010fe4000f8ec0ff */
[----:B------:R-:W-:Y:S01]  /*0090*/  ULOP3.LUT UR68, UR52, 0x1, URZ, 0x3c, !UPT ;  /* 0x0000000134447892 */ /* 0x000fe2000f8e3cff */
[----:B--2---:R-:W-:-:S05]  /*00a0*/  SHF.R.U32.HI R88, RZ, 0x5, R103 ;  /* 0x00000005ff587819 */ /* 0x004fca0000011667 */
[----:B------:R-:W2:Y:S02]  /*00b0*/  SHFL.IDX PT, R0, R88, RZ, 0x1f ;  /* 0x00001fff58007589 */ /* 0x000ea400000e0000 */
[----:B--2---:R-:W-:Y:S02]  /*00c0*/  R2UR UR21, R0 ;  /* 0x00000000001572ca */ /* 0x004fe400000e0000 */
[----:B-1----:R-:W-:Y:S05]  /*00d0*/  @P2 BRA `(.L_x_0) ;  /* 0x0000000000302947 */ /* 0x002fea0003800000 */
[----:B------:R-:W1:Y:S02]  /*00e0*/  LDCU.64 UR4, c[0x0][0x888] ;  /* 0x00011100ff0477ac */ /* 0x000e640008000a00 */
[----:B-1----:R-:W-:-:S04]  /*00f0*/  UISETP.NE.U32.AND UP0, UPT, UR4, URZ, UPT ;  /* 0x000000ff0400728c */ /* 0x002fc8000bf05070 */
[----:B------:R-:W-:-:S09]  /*0100*/  UISETP.NE.AND.EX UP0, UPT, UR5, URZ, UPT, UP0 ;  /* 0x000000ff0500728c */ /* 0x000fd2000bf05300 */
[----:B------:R-:W-:Y:S05]  /*0110*/  BRA.U !UP0, `(.L_x_1) ;  /* 0x0000000108147547 */ /* 0x000fea000b800000 */
[----:B------:R-:W1:Y:S01]  /*0120*/  LDC.64 R2, c[0x0][0x888] ;  /* 0x00022200ff027b82 */ /* 0x000e620000000a00 */
[----:B------:R-:W1:Y:S02]  /*0130*/  LDCU.64 UR4, c[0x0][0x358] ;  /* 0x00006b00ff0477ac */ /* 0x000e640008000a00 */
[----:B-1----:R1:W5:Y:S01]  /*0140*/  LDG.E R45, desc[UR4][R2.64] ;  /* 0x00000004022d7981 */ /* 0x002362000c1e1900 */
[----:B------:R-:W-:Y:S01]  /*0150*/  HFMA2 R87, -RZ, RZ, 0, 5.9604644775390625e-08 ;  /* 0x00000001ff577431 */ /* 0x000fe200000001ff */
[----:B------:R-:W-:Y:S05]  /*0160*/  BRA `(.L_x_0) ;  /* 0x00000000000c7947 */ /* 0x000fea0003800000 */
.L_x_1:
[----:B------:R-:W1:Y:S01]  /*0170*/  LDCU UR4, c[0x0][0x880] ;  /* 0x00011000ff0477ac */ /* 0x000e620008000800 */
[----:B------:R-:W-:Y:S01]  /*0180*/  HFMA2 R87, -RZ, RZ, 0, 5.9604644775390625e-08 ;  /* 0x00000001ff577431 */ /* 0x000fe200000001ff */
[----:B-1----:R-:W-:-:S07]  /*0190*/  MOV R45, UR4 ;  /* 0x00000004002d7c02 */ /* 0x002fce0008000f00 */
.L_x_0:
[----:B------:R-:W2:Y:S02]  /*01a0*/  LDCU.64 UR4, c[0x0][0x8b0] ;  /* 0x00011600ff0477ac */ /* 0x000ea40008000a00 */
[----:B--2---:R-:W-:-:S04]  /*01b0*/  UISETP.NE.U32.AND UP0, UPT, UR4, URZ, UPT ;  /* 0x000000ff0400728c */ /* 0x004fc8000bf05070 */
[----:B------:R-:W-:-:S09]  /*01c0*/  UISETP.NE.AND.EX UP0, UPT, UR5, URZ, UPT, UP0 ;  /* 0x000000ff0500728c */ /* 0x000fd2000bf05300 */
[----:B------:R-:W-:Y:S05]  /*01d0*/  BRA.U UP0, `(.L_x_2) ;  /* 0x0000000100287547 */ /* 0x000fea000b800000 */
[----:B------:R-:W2:Y:S02]  /*01e0*/  LDCU.64 UR4, c[0x0][0x8a8] ;  /* 0x00011500ff0477ac */ /* 0x000ea40008000a00 */
[----:B--2---:R-:W-:-:S04]  /*01f0*/  UISETP.NE.U32.AND UP0, UPT, UR4, URZ, UPT ;  /* 0x000000ff0400728c */ /* 0x004fc8000bf05070 */
[----:B------:R-:W-:-:S09]  /*0200*/  UISETP.NE.AND.EX UP0, UPT, UR5, URZ, UPT, UP0 ;  /* 0x000000ff0500728c */ /* 0x000fd2000bf05300 */
[----:B------:R-:W-:Y:S05]  /*0210*/  BRA.U !UP0, `(.L_x_3) ;  /* 0x0000000108107547 */ /* 0x000fea000b800000 */
[----:B------:R-:W2:Y:S01]  /*0220*/  LDC.64 R38, c[0x0][0x8a8] ;  /* 0x00022a00ff267b82 */ /* 0x000ea20000000a00 */
[----:B------:R-:W2:Y:S02]  /*0230*/  LDCU.64 UR4, c[0x0][0x358] ;  /* 0x00006b00ff0477ac */ /* 0x000ea40008000a00 */
[----:B--2---:R2:W5:Y:S01]  /*0240*/  LDG.E R38, desc[UR4][R38.64] ;  /* 0x0000000426267981 */ /* 0x004562000c1e1900 */
[----:B------:R-:W-:Y:S05]  /*0250*/  BRA `(.L_x_2) ;  /* 0x0000000000087947 */ /* 0x000fea0003800000 */
.L_x_3:
[----:B------:R-:W2:Y:S02]  /*0260*/  LDCU UR4, c[0x0][0x8a0] ;  /* 0x00011400ff0477ac */ /* 0x000ea40008000800 */
[----:B--2---:R-:W-:Y:S02]  /*0270*/  MOV R38, UR4 ;  /* 0x0000000400267c02 */ /* 0x004fe40008000f00 */
.L_x_2:
[----:B------:R-:W-:Y:S01]  /*0280*/  IMAD.U32 R0, RZ, RZ, UR21 ;  /* 0x00000015ff007e24 */ /* 0x000fe2000f8e00ff */
[----:B------:R-:W-:Y:S04]  /*0290*/  BSSY.RECONVERGENT B0, `(.L_x_4) ;  /* 0x000000c000007945 */ /* 0x000fe80003800200 */
[C---:B------:R-:W-:Y:S02]  /*02a0*/  ISETP.NE.OR P3, PT, R0.reuse, 0x1, !P0 ;  /* 0x000000010000780c */ /* 0x040fe40004765670 */
[----:B------:R-:W-:-:S11]  /*02b0*/  ISETP.NE.OR P2, PT, R0, 0x3, !P0 ;  /* 0x000000030000780c */ /* 0x000fd60004745670 */
[----:B------:R-:W-:Y:S05]  /*02c0*/  @P3 BRA `(.L_x_5) ;  /* 0x0000000000203947 */ /* 0x000fea0003800000 */
[----:B------:R-:W3:Y:S02]  /*02d0*/  LDCU.64 UR4, c[0x0][0x348] ;  /* 0x00006900ff0477ac */ /* 0x000ee40008000a00 */
[----:B---3--:R-:W-:Y:S02]  /*02e0*/  UIADD3 UR6, UP1, UPT, UR4, 0x80, URZ ;  /* 0x0000008004067890 */ /* 0x008fe4000ff3e0ff */
[----:B------:R-:W-:Y:S02]  /*02f0*/  UIADD3 UR4, UP0, UPT, UR4, 0x180, URZ ;  /* 0x0000018004047890 */ /* 0x000fe4000ff1e0ff */
[----:B------:R-:W-:Y:S02]  /*0300*/  UIADD3.X UR7, UPT, UPT, URZ, UR5, URZ, UP1, !UPT ;  /* 0x00000005ff077290 */ /* 0x000fe40008ffe4ff */
[----:B------:R-:W-:-:S07]  /*0310*/  UIADD3.X UR5, UPT, UPT, URZ, UR5, URZ, UP0, !UPT ;  /* 0x00000005ff057290 */ /* 0x000fce00087fe4ff */
[----:B------:R3:W-:Y:S02]  /*0320*/  UTMACCTL.PF [UR6] ;  /* 0x00000000060079b9 */ /* 0x0007e40008040000 */
[----:B------:R3:W-:Y:S02]  /*0330*/  UTMACCTL.PF [UR4] ;  /* 0x00000000040079b9 */ /* 0x0007e40008040000 */
[----:B---3--:R-:W-:Y:S01]  /*0340*/  NOP ;  /* 0x0000000000007918 */ /* 0x008fe20000000000 */
.L_x_5:
[----:B------:R-:W-:Y:S05]  /*0350*/  BSYNC.RECONVERGENT B0 ;  /* 0x0000000000007941 */ /* 0x000fea0003800200 */
.L_x_4:
[----:B------:R-:W-:Y:S04]  /*0360*/  BSSY.RECONVERGENT B0, `(.L_x_6) ;  /* 0x000000a000007945 */ /* 0x000fe80003800200 */
        /* <DEDUP_REMOVED lines=9> */
.L_x_7:
[----:B------:R-:W-:Y:S05]  /*0400*/  BSYNC.RECONVERGENT B0 ;  /* 0x0000000000007941 */ /* 0x000fea0003800200 */
.L_x_6:
[----:B------:R-:W3:Y:S01]  /*0410*/  LDCU.64 UR4, c[0x0][0x888] ;  /* 0x00011100ff0477ac */ /* 0x000ee20008000a00 */
[----:B------:R-:W-:Y:S01]  /*0420*/  ISETP.NE.AND.EX P1, PT, RZ, UR9, PT, P1 ;  /* 0x00000009ff007c0c */ /* 0x000fe2000bf25310 */
[----:B------:R-:W-:Y:S01]  /*0430*/  UPLOP3.LUT UP3, UPT, UPT, UPT, UPT, 0x80, 0x8 ;  /* 0x000000000008789c */ /* 0x000fe20003f6f070 */
[----:B---3--:R-:W-:-:S04]  /*0440*/  ISETP.NE.U32.AND P2, PT, RZ, UR4, PT ;  /* 0x00000004ff007c0c */ /* 0x008fc8000bf45070 */
[----:B------:R-:W-:-:S13]  /*0450*/  ISETP.NE.AND.EX P2, PT, RZ, UR5, PT, P2 ;  /* 0x00000005ff007c0c */ /* 0x000fda000bf45320 */
[----:B------:R-:W-:Y:S05]  /*0460*/  @P2 BRA P1, `(.L_x_8) ;  /* 0x0000000000282947 */ /* 0x000fea0000800000 */
[----:B------:R-:W-:Y:S01]  /*0470*/  UISETP.NE.U32.AND UP0, UPT, UR8, URZ, UPT ;  /* 0x000000ff0800728c */ /* 0x000fe2000bf05070 */
[----:B-----5:R-:W-:Y:S01]  /*0480*/  FSETP.NEU.AND P1, PT, R45, RZ, PT ;  /* 0x000000ff2d00720b */ /* 0x020fe20003f2d000 */
[----:B------:R-:W-:Y:S02]  /*0490*/  UISETP.NE.U32.AND UP2, UPT, UR4, URZ, UPT ;  /* 0x000000ff0400728c */ /* 0x000fe4000bf45070 */
[----:B------:R-:W-:Y:S02]  /*04a0*/  UISETP.NE.AND.EX UP1, UPT, UR9, URZ, UPT, UP0 ;  /* 0x000000ff0900728c */ /* 0x000fe4000bf25300 */
[----:B------:R-:W-:-:S04]  /*04b0*/  UISETP.NE.AND.EX UP0, UPT, UR5, URZ, UPT, UP2 ;  /* 0x000000ff0500728c */ /* 0x000fc8000bf05320 */
[----:B------:R-:W-:-:S04]  /*04c0*/  USEL UR4, URZ, 0xffffffff, UP0 ;  /* 0xffffffffff047887 */ /* 0x000fc80008000000 */
[----:B------:R-:W-:Y:S01]  /*04d0*/  VOTEU.ANY UP0, P1 ;  /* 0x0000000000ff7886 */ /* 0x000fe20000800100 */
[----:B------:R-:W-:-:S04]  /*04e0*/  @!UP1 USEL UR4, URZ, 0xffffffff, UP0 ;  /* 0xffffffffff049887 */ /* 0x000fc80008000000 */
[----:B------:R-:W-:-:S04]  /*04f0*/  ULOP3.LUT UR4, UR4, 0x1, URZ, 0xc0, !UPT ;  /* 0x0000000104047892 */ /* 0x000fc8000f8ec0ff */
[----:B------:R-:W-:-:S11]  /*0500*/  UISETP.NE.U32.AND UP3, UPT, UR4, 0x1, UPT ;  /* 0x000000010400788c */ /* 0x000fd6000bf65070 */
.L_x_8:
[----:B------:R-:W3:Y:S01]  /*0510*/  SHFL.IDX PT, R0, R88, RZ, 0x1f ;  /* 0x00001fff58007589 */ /* 0x000ee200000e0000 */
[----:B------:R-:W-:-:S04]  /*0520*/  UISETP.NE.AND UP0, UPT, UR21, 0x2, UPT ;  /* 0x000000021500788c */ /* 0x000fc8000bf05270 */
[----:B------:R-:W-:Y:S02]  /*0530*/  UISETP.EQ.AND UP1, UPT, UR69, URZ, !UP0 ;  /* 0x000000ff4500728c */ /* 0x000fe4000c722270 */
[----:B------:R-:W-:-:S04]  /*0540*/  USEL UR54, URZ, 0x1, UP0 ;  /* 0x00000001ff367887 */ /* 0x000fc80008000000 */
[----:B------:R-:W-:Y:S02]  /*0550*/  PLOP3.LUT P4, PT, P0, PT, UP1, 0x80, 0x8 ;  /* 0x000000000008781c */ /* 0x000fe4000078f018 */
[----:B---3--:R-:W-:-:S13]  /*0560*/  ISETP.NE.AND P1, PT, R0, RZ, PT ;  /* 0x000000ff0000720c */ /* 0x008fda0003f25270 */
[----:B------:R-:W-:Y:S05]  /*0570*/  @P1 BRA `(.L_x_9) ;  /* 0x0000000000441947 */ /* 0x000fea0003800000 */
[----:B------:R-:W-:Y:S01]  /*0580*/  UMOV UR4, 0x400 ;  /* 0x0000040000047882 */ /* 0x000fe20000000000 */
[----:B------:R-:W-:Y:S01]  /*0590*/  UMOV UR8, 0x1 ;  /* 0x0000000100087882 */ /* 0x000fe20000000000 */
[----:B------:R-:W-:Y:S01]  /*05a0*/  UMOV UR6, 0x5 ;  /* 0x0000000500067882 */ /* 0x000fe20000000000 */
[----:B------:R-:W-:Y:S02]  /*05b0*/  ULEA UR4, UR52, UR4, 0x18 ;  /* 0x0000000434047291 */ /* 0x000fe4000f8ec0ff */
[----:B------:R-:W-:-:S04]  /*05c0*/  UIADD3 UR8, UPT, UPT, -UR8, 0x100000, URZ ;  /* 0x0010000008087890 */ /* 0x000fc8000fffe1ff */
[----:B------:R-:W-:Y:S02]  /*05d0*/  USHF.L.U32 UR9, UR8, 0xb, URZ ;  /* 0x0000000b08097899 */ /* 0x000fe400080006ff */
[----:B------:R-:W-:Y:S02]  /*05e0*/  USHF.L.U32 UR8, UR8, 0x1, URZ ;  /* 0x0000000108087899 */ /* 0x000fe400080006ff */
[----:B------:R-:W-:-:S04]  /*05f0*/  UIADD3 UR6, UPT, UPT, -UR6, 0x100000, URZ ;  /* 0x0010000006067890 */ /* 0x000fc8000fffe1ff */
[----:B------:R-:W-:Y:S02]  /*0600*/  USHF.L.U32 UR7, UR6, 0xb, URZ ;  /* 0x0000000b06077899 */ /* 0x000fe400080006ff */
[----:B------:R-:W-:Y:S01]  /*0610*/  USHF.L.U32 UR6, UR6, 0x1, URZ ;  /* 0x0000000106067899 */ /* 0x000fe200080006ff */
[----:B------:R-:W-:Y:S01]  /*0620*/  ELECT P1, URZ, PT ;  /* 0x0000000000ff782f */ /* 0x000fe20003820000 */
[----:B------:R-:W3:Y:S02]  /*0630*/  FENCE.VIEW.ASYNC.S ;  /* 0x00000000000073c6 */ /* 0x000ee40000000000 */
[----:B---3--:R3:W4:Y:S08]  /*0640*/  SYNCS.EXCH.64 URZ, [UR4], UR8 ;  /* 0x0000000804ff75b2 */ /* 0x0087300008000100 */
[----:B------:R3:W1:Y:S01]  /*0650*/  SYNCS.EXCH.64 URZ, [UR4+0x10], UR6 ;  /* 0x0000100604ff75b2 */ /* 0x0006620008000100 */
[----:B------:R3:W1:Y:S01]  /*0660*/  SYNCS.EXCH.64 URZ, [UR4+0x8], UR8 ;  /* 0x0000080804ff75b2 */ /* 0x0006620008000100 */
[----:B------:R3:W1:Y:S01]  /*0670*/  SYNCS.EXCH.64 URZ, [UR4+0x18], UR6 ;  /* 0x0000180604ff75b2 */ /* 0x0006620008000100 */
[----:B------:R-:W-:Y:S01]  /*0680*/  NOP ;  /* 0x0000000000007918 */ /* 0x000fe20000000000 */
.L_x_9:
[----:B------:R-:W2:Y:S01]  /*0690*/  SHFL.IDX PT, R0, R88, RZ, 0x1f ;  /* 0x00001fff58007589 */ /* 0x000ea200000e0000 */
[----:B------:R-:W-:Y:S01]  /*06a0*/  NOP ;  /* 0x0000000000007918 */ /* 0x000fe20000000000 */
[----:B--2---:R-:W-:-:S13]  /*06b0*/  ISETP.NE.AND P1, PT, R0, 0x1, PT ;  /* 0x000000010000780c */ /* 0x004fda0003f25270 */
[----:B------:R-:W-:Y:S05]  /*06c0*/  @P1 BRA `(.L_x_10) ;  /* 0x0000000000541947 */ /* 0x000fea0003800000 */
[----:B---3--:R-:W-:Y:S01]  /*06d0*/  UMOV UR4, 0x400 ;  /* 0x0000040000047882 */ /* 0x008fe20000000000 */
        /* <DEDUP_REMOVED lines=10> */
[----:B------:R-:W2:Y:S02]  /*0780*/  FENCE.VIEW.ASYNC.S ;  /* 0x00000000000073c6 */ /* 0x000ea40000000000 */
[----:B--2---:R2:W3:Y:S08]  /*0790*/  SYNCS.EXCH.64 URZ, [UR4+0x20], UR8 ;  /* 0x0000200804ff75b2 */ /* 0x0044f00008000100 */
[----:B------:R2:W1:Y:S01]  /*07a0*/  SYNCS.EXCH.64 URZ, [UR4+0x40], UR6 ;  /* 0x0000400604ff75b2 */ /* 0x0004620008000100 */
[----:B------:R2:W1:Y:S01]  /*07b0*/  SYNCS.EXCH.64 URZ, [UR4+0x28], UR8 ;  /* 0x0000280804ff75b2 */ /* 0x0004620008000100 */
[----:B------:R2:W1:Y:S01]  /*07c0*/  SYNCS.EXCH.64 URZ, [UR4+0x48], UR6 ;  /* 0x0000480604ff75b2 */ /* 0x0004620008000100 */
[----:B------:R2:W1:Y:S01]  /*07d0*/  SYNCS.EXCH.64 URZ, [UR4+0x30], UR8 ;  /* 0x0000300804ff75b2 */ /* 0x0004620008000100 */
[----:B------:R2:W1:Y:S01]  /*07e0*/  SYNCS.EXCH.64 URZ, [UR4+0x50], UR6 ;  /* 0x0000500604ff75b2 */ /* 0x0004620008000100 */
[----:B------:R2:W1:Y:S01]  /*07f0*/  SYNCS.EXCH.64 URZ, [UR4+0x38], UR8 ;  /* 0x0000380804ff75b2 */ /* 0x0004620008000100 */
[----:B------:R2:W1:Y:S01]  /*0800*/  SYNCS.EXCH.64 URZ, [UR4+0x58], UR6 ;  /* 0x0000580604ff75b2 */ /* 0x0004620008000100 */
[----:B------:R-:W-:Y:S01]  /*0810*/  NOP ;  /* 0x0000000000007918 */ /* 0x000fe20000000000 */
.L_x_10:
[----:B------:R-:W4:Y:S01]  /*0820*/  SHFL.IDX PT, R0, R88, RZ, 0x1f ;  /* 0x00001fff58007589 */ /* 0x000f2200000e0000 */
[----:B------:R-:W-:Y:S01]  /*0830*/  NOP ;  /* 0x0000000000007918 */ /* 0x000fe20000000000 */
[----:B----4-:R-:W-:-:S13]  /*0840*/  ISETP.NE.AND P1, PT, R0, 0x3, PT ;  /* 0x000000030000780c */ /* 0x010fda0003f25270 */
[----:B------:R-:W-:Y:S05]  /*0850*/  @P1 BRA `(.L_x_11) ;  /* 0x00000000002c1947 */ /* 0x000fea0003800000 */
[----:B--23--:R-:W-:Y:S01]  /*0860*/  UMOV UR6, 0x400 ;  /* 0x0000040000067882 */ /* 0x00cfe20000000000 */
[----:B------:R-:W-:Y:S01]  /*0870*/  UMOV UR4, 0x20 ;  /* 0x0000002000047882 */ /* 0x000fe20000000000 */
[----:B------:R-:W-:Y:S02]  /*0880*/  ULEA UR6, UR52, UR6, 0x18 ;  /* 0x0000000634067291 */ /* 0x000fe4000f8ec0ff */
[----:B------:R-:W-:-:S04]  /*0890*/  UIADD3 UR4, UPT, UPT, -UR4, 0x100000, URZ ;  /* 0x0010000004047890 */ /* 0x000fc8000fffe1ff */
[----:B------:R-:W-:Y:S02]  /*08a0*/  USHF.L.U32 UR5, UR4, 0xb, URZ ;  /* 0x0000000b04057899 */ /* 0x000fe400080006ff */
[----:B------:R-:W-:Y:S01]  /*08b0*/  USHF.L.U32 UR4, UR4, 0x1, URZ ;  /* 0x0000000104047899 */ /* 0x000fe200080006ff */
[----:B------:R-:W-:Y:S01]  /*08c0*/  ELECT P1, URZ, PT ;  /* 0x0000000000ff782f */ /* 0x000fe20003820000 */
[----:B------:R-:W2:Y:S10]  /*08d0*/  FENCE.VIEW.ASYNC.S ;  /* 0x00000000000073c6 */ /* 0x000eb40000000000 */
[----:B--2---:R4:W2:Y:S01]  /*08e0*/  SYNCS.EXCH.64 URZ, [UR6+0x60], UR4 ;  /* 0x0000600406ff75b2 */ /* 0x0048a20008000100 */
[----:B------:R4:W3:Y:S02]  /*08f0*/  SYNCS.EXCH.64 URZ, [UR6+0x68], UR4 ;  /* 0x0000680406ff75b2 */ /* 0x0008e40008000100 */
[----:B----4-:R-:W-:Y:S01]  /*0900*/  NOP ;  /* 0x0000000000007918 */ /* 0x010fe20000000000 */
.L_x_11:
[----:B------:R-:W4:Y:S01]  /*0910*/  SHFL.IDX PT, R0, R88, RZ, 0x1f ;  /* 0x00001fff58007589 */ /* 0x000f2200000e0000 */
[----:B------:R-:W-:Y:S01]  /*0920*/  NOP ;  /* 0x0000000000007918 */ /* 0x000fe20000000000 */
[----:B----4-:R-:W-:-:S13]  /*0930*/  ISETP.NE.AND P1, PT, R0, 0x4, PT ;  /* 0x000000040000780c */ /* 0x010fda0003f25270 */
[----:B------:R-:W-:Y:S05]  /*0940*/  @P1 BRA `(.L_x_12) ;  /* 0x0000000000481947 */ /* 0x000fea0003800000 */
[----:B--23--:R-:W-:Y:S01]  /*0950*/  UMOV UR4, 0xe20 ;  /* 0x00000e2000047882 */ /* 0x00cfe20000000000 */
[----:B------:R-:W-:Y:S01]  /*0960*/  UMOV UR6, 0x400 ;  /* 0x0000040000067882 */ /* 0x000fe20000000000 */
[----:B------:R-:W-:Y:S01]  /*0970*/  USEL UR4, UR4, 0xc20, UP3 ;  /* 0x00000c2004047887 */ /* 0x000fe20009800000 */
        /* <DEDUP_REMOVED lines=10> */
[----:B--2---:R4:W2:Y:S08]  /*0a20*/  SYNCS.EXCH.64 URZ, [UR6+0x70], UR8 ;  /* 0x0000700806ff75b2 */ /* 0x0048b00008000100 */
[----:B------:R4:W3:Y:S01]  /*0a30*/  SYNCS.EXCH.64 URZ, [UR6+0x80], UR4 ;  /* 0x0000800406ff75b2 */ /* 0x0008e20008000100 */
[----:B------:R4:W1:Y:S01]  /*0a40*/  SYNCS.EXCH.64 URZ, [UR6+0x78], UR8 ;  /* 0x0000780806ff75b2 */ /* 0x0008620008000100 */
[----:B------:R4:W1:Y:S02]  /*0a50*/  SYNCS.EXCH.64 URZ, [UR6+0x88], UR4 ;  /* 0x0000880406ff75b2 */ /* 0x0008640008000100 */
[----:B----4-:R-:W-:Y:S01]  /*0a60*/  NOP ;  /* 0x0000000000007918 */ /* 0x010fe20000000000 */
.L_x_12:
[----:B------:R-:W4:Y:S01]  /*0a70*/  SHFL.IDX PT, R0, R88, RZ, 0x1f ;  /* 0x00001fff58007589 */ /* 0x000f2200000e0000 */
[----:B------:R-:W-:Y:S01]  /*0a80*/  NOP ;  /* 0x0000000000007918 */ /* 0x000fe20000000000 */
[----:B----4-:R-:W-:-:S13]  /*0a90*/  ISETP.NE.AND P1, PT, R0, 0x5, PT ;  /* 0x000000050000780c */ /* 0x010fda0003f25270 */
[----:B------:R-:W-:Y:S05]  /*0aa0*/  @P1 BRA `(.L_x_13) ;  /* 0x0000000000441947 */ /* 0x000fea0003800000 */
[----:B--23--:R-:W-:Y:S01]  /*0ab0*/  UMOV UR4, 0x400 ;  /* 0x0000040000047882 */ /* 0x00cfe20000000000 */
        /* <DEDUP_REMOVED lines=16> */
.L_x_13:
[----:B------:R-:W4:Y:S01]  /*0bc0*/  SHFL.IDX PT, R0, R88, RZ, 0x1f ;  /* 0x00001fff58007589 */ /* 0x000f2200000e0000 */
[----:B------:R-:W-:Y:S01]  /*0bd0*/  ISETP.NE.OR P0, PT, RZ, UR21, !P0 ;  /* 0x00000015ff007c0c */ /* 0x000fe2000c705670 */
        /* <DEDUP_REMOVED lines=12> */
[----:B------:R4:W3:Y:S01]  /*0ca0*/  SYNCS.EXCH.64 URZ, [UR4+0xc0], UR6 ;  /* 0x0000c00604ff75b2 */ /* 0x0008e20008000100 */
[----:B------:R4:W1:Y:S01]  /*0cb0*/  SYNCS.EXCH.64 URZ, [UR4+0xb8], UR6 ;  /* 0x0000b80604ff75b2 */ /* 0x0008620008000100 */
[----:B------:R4:W1:Y:S02]  /*0cc0*/  SYNCS.EXCH.64 URZ, [UR4+0xc8], UR6 ;  /* 0x0000c80604ff75b2 */ /* 0x0008640008000100 */
[----:B----4-:R-:W-:Y:S01]  /*0cd0*/  NOP ;  /* 0x0000000000007918 */ /* 0x010fe20000000000 */
.L_x_14:
[----:B------:R-:W-:Y:S01]  /*0ce0*/  VOTEU.ALL UP0, P0 ;  /* 0x0000000000ff7886 */ /* 0x000fe20000000000 */
[----:B--23--:R-:W-:Y:S01]  /*0cf0*/  UMOV UR4, 0x20 ;  /* 0x0000002000047882 */ /* 0x00cfe20000000000 */
[----:B------:R-:W2:Y:S01]  /*0d00*/  LDCU UR28, c[0x0][0x36c] ;  /* 0x00006d80ff1c77ac */ /* 0x000ea20008000800 */
[----:B------:R-:W-:Y:S01]  /*0d10*/  NOP ;  /* 0x0000000000007918 */ /* 0x000fe20000000000 */
[----:B------:R-:W-:Y:S01]  /*0d20*/  LOP3.LUT R0, R103, 0x1f, RZ, 0xc0, !PT ;  /* 0x0000001f67007812 */ /* 0x000fe200078ec0ff */
[----:B------:R-:W-:Y:S01]  /*0d30*/  @!UP0 UMOV UR6, 0x400 ;  /* 0x0000040000068882 */ /* 0x000fe20000000000 */
[----:B------:R-:W-:-:S04]  /*0d40*/  @!UP0 UIADD3 UR4, UPT, UPT, -UR4, 0x100000, URZ ;  /* 0x0010000004048890 */ /* 0x000fc8000fffe1ff */
[----:B------:R-:W-:Y:S02]  /*0d50*/  @!UP0 USHF.L.U32 UR5, UR4, 0xb, URZ ;  /* 0x0000000b04058899 */ /* 0x000fe400080006ff */
[----:B------:R-:W-:Y:S02]  /*0d60*/  @!UP0 USHF.L.U32 UR4, UR4, 0x1, URZ ;  /* 0x0000000104048899 */ /* 0x000fe400080006ff */
[----:B------:R-:W-:Y:S01]  /*0d70*/  @!UP0 ULEA UR6, UR52, UR6, 0x18 ;  /* 0x0000000634068291 */ /* 0x000fe2000f8ec0ff */
[----:B------:R-:W-:Y:S01]  /*0d80*/  VOTEU.ALL UP0, P0 ;  /* 0x0000000000ff7886 */ /* 0x000fe20000000000 */
[----:B------:R-:W-:Y:S02]  /*0d90*/  UISETP.NE.AND UP4, UPT, UR21, URZ, UPT ;  /* 0x000000ff1500728c */ /* 0x000fe4000bf85270 */
[----:B--2---:R-:W-:Y:S01]  /*0da0*/  UISETP.EQ.U32.AND UP1, UPT, UR28, 0x1, UPT ;  /* 0x000000011c00788c */ /* 0x004fe2000bf22070 */
[----:B------:R-:W2:Y:S07]  /*0db0*/  FENCE.VIEW.ASYNC.S ;  /* 0x00000000000073c6 */ /* 0x000eae0000000000 */
[----:B--2---:R2:W3:Y:S01]  /*0dc0*/  @!UP0 SYNCS.EXCH.64 URZ, [UR6+0xd0], UR4 ;  /* 0x0000d00406ff85b2 */ /* 0x0044e20008000100 */
[----:B------:R-:W-:Y:S05]  /*0dd0*/  BRA.U !UP1, `(.L_x_15) ;  /* 0x0000000109087547 */ /* 0x000fea000b800000 */
[----:B-1-3--:R-:W-:Y:S01]  /*0de0*/  UCGABAR_ARV ;  /* 0x00000000000079c7 */ /* 0x00afe20008000000 */
[----:B------:R-:W-:Y:S05]  /*0df0*/  BRA `(.L_x_16) ;  /* 0x0000000000047947 */ /* 0x000fea0003800000 */
.L_x_15:
[----:B-1-3--:R-:W-:Y:S01]  /*0e00*/  NOP ;  /* 0x0000000000007918 */ /* 0x00afe20000000000 */
.L_x_16:
[----:B------:R-:W1:Y:S01]  /*0e10*/  S2UR UR26, SR_CTAID.X ;  /* 0x00000000001a79c3 */ /* 0x000e620000002500 */
[----:B------:R-:W-:-:S05]  /*0e20*/  CS2R.32 R90, SR_CgaSize ;  /* 0x00000000005a7805 */ /* 0x000fca0000008a00 */
[----:B------:R-:W-:-:S05]  /*0e30*/  IMAD R90, R90, -0xa0, RZ ;  /* 0xffffff605a5a7824 */ /* 0x000fca00078e02ff */
[----:B------:R-:W-:-:S14]  /*0e40*/  R2UR UR10, R90 ;  /* 0x000000005a0a72ca */ /* 0x000fdc00000e0000 */
[----:B------:R-:W3:Y:S01]  /*0e50*/  LDCU UR10, c[0x0][UR10+0x2b0] ;  /* 0x000056000a0a77ac */ /* 0x000ee20008000800 */
[----:B------:R-:W-:-:S05]  /*0e60*/  CS2R.32 R90, SR_CgaSize ;  /* 0x00000000005a7805 */ /* 0x000fca0000008a00 */
[----:B------:R-:W-:-:S05]  /*0e70*/  IMAD R90, R90, -0xa0, RZ ;  /* 0xffffff605a5a7824 */ /* 0x000fca00078e02ff */
[----:B------:R-:W-:-:S14]  /*0e80*/  R2UR UR9, R90 ;  /* 0x000000005a0972ca */ /* 0x000fdc00000e0000 */
[----:B------:R-:W4:Y:S01]  /*0e90*/  LDCU UR9, c[0x0][UR9+0x2b4] ;  /* 0x00005680090977ac */ /* 0x000f220008000800 */
[----:B------:R-:W4:Y:S01]  /*0ea0*/  S2UR UR8, SR_CTAID.Y ;  /* 0x00000000000879c3 */ /* 0x000f220000002600 */
[----:B------:R-:W-:Y:S02]  /*0eb0*/  USHF.R.U32.HI UR7, URZ, 0x1, UR52 ;  /* 0x00000001ff077899 */ /* 0x000fe40008011634 */
[----:B--2---:R-:W-:Y:S02]  /*0ec0*/  USHF.R.U32.HI UR4, URZ, 0x2, UR52 ;  /* 0x00000002ff047899 */ /* 0x004fe40008011634 */
[----:B------:R-:W-:Y:S01]  /*0ed0*/  ULOP3.LUT UR5, UR69, 0xc, UR52, 0xf8, !UPT ;  /* 0x0000000c45057892 */ /* 0x000fe2000f8ef834 */
[----:B------:R-:W-:-:S05]  /*0ee0*/  CS2R.32 R90, SR_CgaSize ;  /* 0x00000000005a7805 */ /* 0x000fca0000008a00 */
[----:B------:R-:W-:-:S05]  /*0ef0*/  IMAD R90, R90, -0xa0, RZ ;  /* 0xffffff605a5a7824 */ /* 0x000fca00078e02ff */
[----:B------:R-:W-:-:S14]  /*0f00*/  R2UR UR11, R90 ;  /* 0x000000005a0b72ca */ /* 0x000fdc00000e0000 */
[----:B------:R-:W2:Y:S01]  /*0f10*/  LDCU UR11, c[0x0][UR11+0x2a0] ;  /* 0x000054000b0b77ac */ /* 0x000ea20008000800 */
[----:B------:R-:W2:Y:S01]  /*0f20*/  S2UR UR36, SR_CTAID.Z ;  /* 0x00000000002479c3 */ /* 0x000ea20000002700 */
[----:B------:R-:W-:Y:S02]  /*0f30*/  ULOP3.LUT UR57, UR7, 0x1, URZ, 0xc0, !UPT ;  /* 0x0000000107397892 */ /* 0x000fe4000f8ec0ff */
[----:B------:R-:W-:Y:S02]  /*0f40*/  ULOP3.LUT UR55, UR4, 0x3, URZ, 0xc0, !UPT ;  /* 0x0000000304377892 */ /* 0x000fe4000f8ec0ff */
[----:B------:R-:W-:Y:S01]  /*0f50*/  UISETP.GT.U32.AND UP0, UPT, UR5, 0xffff, UPT ;  /* 0x0000ffff0500788c */ /* 0x000fe2000bf04070 */
[----:B-1----:R-:W-:Y:S01]  /*0f60*/  I2FP.F32.U32 R3, UR26 ;  /* 0x0000001a00037c45 */ /* 0x002fe20008201000 */
[----:B------:R-:W1:Y:S04]  /*0f70*/  LDCU UR24, c[0x0][0xb24] ;  /* 0x00016480ff1877ac */ /* 0x000e680008000800 */
[----:B---3--:R-:W-:Y:S01]  /*0f80*/  FMUL R3, R3, UR10 ;  /* 0x0000000a03037c20 */ /* 0x008fe20008400000 */
[----:B------:R-:W-:-:S05]  /*0f90*/  CS2R.32 R90, SR_CgaSize ;  /* 0x00000000005a7805 */ /* 0x000fca0000008a00 */
[----:B------:R-:W-:-:S05]  /*0fa0*/  IMAD R90, R90, -0xa0, RZ ;  /* 0xffffff605a5a7824 */ /* 0x000fca00078e02ff */
[----:B------:R-:W-:-:S14]  /*0fb0*/  R2UR UR10, R90 ;  /* 0x000000005a0a72ca */ /* 0x000fdc00000e0000 */
[----:B------:R-:W3:Y:S01]  /*0fc0*/  LDCU UR10, c[0x0][UR10+0x2a4] ;  /* 0x000054800a0a77ac */ /* 0x000ee20008000800 */
[----:B----4-:R-:W-:Y:S01]  /*0fd0*/  I2FP.F32.U32 R2, UR8 ;  /* 0x0000000800027c45 */ /* 0x010fe20008201000 */
[----:B------:R-:W-:Y:S01]  /*0fe0*/  USEL UR5, UR5, 0xffff, !UP0 ;  /* 0x0000ffff05057887 */ /* 0x000fe2000c000000 */
[----:B------:R-:W4:Y:S01]  /*0ff0*/  F2I.U32.TRUNC.NTZ R3, R3 ;  /* 0x0000000300037305 */ /* 0x000f22000020f000 */
[----:B------:R-:W-:Y:S02]  /*1000*/  ULOP3.LUT UR6, UR52, 0x3, URZ, 0xc0, !UPT ;  /* 0x0000000334067892 */ /* 0x000fe4000f8ec0ff */
[----:B------:R-:W-:Y:S01]  /*1010*/  FMUL R2, R2, UR9 ;  /* 0x0000000902027c20 */ /* 0x000fe20008400000 */
[----:B------:R-:W-:Y:S01]  /*1020*/  ULOP3.LUT UR5, UR5, 0xffff, URZ, 0xc0, !UPT ;  /* 0x0000ffff05057892 */ /* 0x000fe2000f8ec0ff */
[----:B------:R-:W-:Y:S01]  /*1030*/  UMOV UR31, 0x5 ;  /* 0x00000005001f7882 */ /* 0x000fe20000000000 */
[----:B------:R-:W-:-:S03]  /*1040*/  UISETP.GT.U32.AND UP1, UPT, UR6, 0xffff, UPT ;  /* 0x0000ffff0600788c */ /* 0x000fc6000bf24070 */
[----:B------:R-:W2:Y:S01]  /*1050*/  F2I.U32.TRUNC.NTZ R2, R2 ;  /* 0x0000000200027305 */ /* 0x000ea2000020f000 */
[----:B------:R-:W-:Y:S02]  /*1060*/  USHF.L.U32 UR31, UR31, UR5, URZ ;  /* 0x000000051f1f7299 */ /* 0x000fe400080006ff */
[----:B------:R-:W-:Y:S02]  /*1070*/  USEL UR6, UR6, 0xffff, !UP1 ;  /* 0x0000ffff06067887 */ /* 0x000fe4000c800000 */
[----:B------:R-:W-:Y:S01]  /*1080*/  USHF.L.U32 UR40, UR52, 0x8, URZ ;  /* 0x0000000834287899 */ /* 0x000fe200080006ff */
[----:B----4-:R-:W-:Y:S01]  /*1090*/  R2UR UR7, R3 ;  /* 0x00000000030772ca */ /* 0x010fe200000e0000 */
[----:B------:R-:W-:Y:S01]  /*10a0*/  USHF.L.U32 UR39, UR52, 0xa, URZ ;  /* 0x0000000a34277899 */ /* 0x000fe200080006ff */
[----:B------:R-:W-:Y:S01]  /*10b0*/  PRMT R3, RZ, 0x7610, R3 ;  /* 0x00007610ff037816 */ /* 0x000fe20000000003 */
[----:B------:R-:W-:Y:S01]  /*10c0*/  ULOP3.LUT UR6, UR6, 0xffff, URZ, 0xc0, !UPT ;  /* 0x0000ffff06067892 */ /* 0x000fe2000f8ec0ff */
[----:B------:R-:W-:Y:S01]  /*10d0*/  UMOV UR37, 0x1111 ;  /* 0x0000111100257882 */ /* 0x000fe20000000000 */
[----:B------:R-:W4:Y:S01]  /*10e0*/  LDCU UR45, c[0x0][0xb24] ;  /* 0x00016480ff2d77ac */ /* 0x000f220008000800 */
[----:B--2---:R-:W-:-:S02]  /*10f0*/  R2UR UR4, R2 ;  /* 0x00000000020472ca */ /* 0x004fc400000e0000 */
[----:B------:R-:W-:Y:S01]  /*1100*/  PRMT R2, RZ, 0x7610, R2 ;  /* 0x00007610ff027816 */ /* 0x000fe20000000002 */
[----:B------:R-:W2:Y:S04]  /*1110*/  LDCU UR27, c[0x0][0xb30] ;  /* 0x00016600ff1b77ac */ /* 0x000ea80008000800 */
[----:B------:R-:W-:Y:S02]  /*1120*/  UIADD3 UR5, UPT, UPT, -UR7, URZ, URZ ;  /* 0x000000ff07057290 */ /* 0x000fe4000fffe1ff */
[----:B------:R-:W-:Y:S02]  /*1130*/  UISETP.NE.AND UP5, UPT, UR21, 0x2, UPT ;  /* 0x000000021500788c */ /* 0x000fe4000bfa5270 */
[----:B------:R-:W-:Y:S02]  /*1140*/  UIMAD UR5, UR11, UR5, UR26 ;  /* 0x000000050b0572a4 */ /* 0x000fe4000f8e021a */
[----:B------:R-:W-:-:S02]  /*1150*/  UIADD3 UR4, UPT, UPT, -UR4, URZ, URZ ;  /* 0x000000ff04047290 */ /* 0x000fc4000fffe1ff */
[----:B------:R-:W-:Y:S02]  /*1160*/  ULOP3.LUT UR40, UR40, 0xc00, URZ, 0xc0, !UPT ;  /* 0x00000c0028287892 */ /* 0x000fe4000f8ec0ff */
[----:B---3--:R-:W-:Y:S01]  /*1170*/  UIMAD UR4, UR10, UR4, UR8 ;  /* 0x000000040a0472a4 */ /* 0x008fe2000f8e0208 */
[----:B------:R-:W-:Y:S01]  /*1180*/  IMAD.U32 R90, RZ, RZ, UR5 ;  /* 0x00000005ff5a7e24 */ /* 0x000fe2000f8e00ff */
[----:B------:R-:W-:Y:S02]  /*1190*/  ULOP3.LUT UR39, UR39, 0x800, URZ, 0xc0, !UPT ;  /* 0x0000080027277892 */ /* 0x000fe4000f8ec0ff */
[----:B-1----:R-:W-:Y:S02]  /*11a0*/  UISETP.GE.AND UP6, UPT, UR24, 0x1, UPT ;  /* 0x000000011800788c */ /* 0x002fe4000bfc6270 */
[----:B------:R-:W-:Y:S01]  /*11b0*/  IMAD.U32 R89, RZ, RZ, UR4 ;  /* 0x00000004ff597e24 */ /* 0x000fe2000f8e00ff */
[----:B------:R-:W-:Y:S01]  /*11c0*/  UMOV UR20, UR8 ;  /* 0x0000000800147c82 */ /* 0x000fe20008000000 */
[----:B------:R-:W-:Y:S01]  /*11d0*/  UMOV UR16, UR26 ;  /* 0x0000001a00107c82 */ /* 0x000fe20008000000 */
[----:B------:R-:W-:Y:S01]  /*11e0*/  USHF.L.U32 UR37, UR37, UR6, URZ ;  /* 0x0000000625257299 */ /* 0x000fe200080006ff */
[----:B--2-4-:R-:W-:Y:S11]  /*11f0*/  BRA.U UP4, `(.L_x_17) ;  /* 0x0000000104b47547 */ /* 0x014ff6000b800000 */
[----:B------:R-:W-:Y:S02]  /*1200*/  R2UR UR18, R89 ;  /* 0x00000000591272ca */ /* 0x000fe400000e0000 */
[----:B------:R-:W-:-:S11]  /*1210*/  R2UR UR19, R90 ;  /* 0x000000005a1372ca */ /* 0x000fd600000e0000 */
[----:B------:R-:W-:Y:S02]  /*1220*/  UISETP.NE.AND UP0, UPT, UR18, URZ, UPT ;  /* 0x000000ff1200728c */ /* 0x000fe4000bf05270 */
[----:B------:R-:W-:Y:S02]  /*1230*/  ULOP3.LUT UR4, UR19, 0x2, URZ, 0x3c, !UPT ;  /* 0x0000000213047892 */ /* 0x000fe4000f8e3cff */
[----:B------:R-:W-:Y:S02]  /*1240*/  UISETP.GT.U32.AND UP1, UPT, UR19, 0x1, UP0 ;  /* 0x000000011300788c */ /* 0x000fe40008724070 */
[----:B------:R-:W-:Y:S02]  /*1250*/  UISETP.NE.AND UP2, UPT, UR18, 0x1, UPT ;  /* 0x000000011200788c */ /* 0x000fe4000bf45270 */
[----:B------:R-:W-:Y:S02]  /*1260*/  UISETP.GT.U32.AND UP0, UPT, UR4, 0x1, UP0 ;  /* 0x000000010400788c */ /* 0x000fe40008704070 */
[----:B------:R-:W-:-:S02]  /*1270*/  USEL UR7, URZ, 0x1, UP1 ;  /* 0x00000001ff077887 */ /* 0x000fc40008800000 */
[----:B------:R-:W-:Y:S02]  /*1280*/  USEL UR8, URZ, 0x2, UP1 ;  /* 0x00000002ff087887 */ /* 0x000fe40008800000 */
[----:B------:R-:W-:Y:S02]  /*1290*/  UISETP.GT.U32.AND UP1, UPT, UR19, 0x1, UP2 ;  /* 0x000000011300788c */ /* 0x000fe40009724070 */
[----:B------:R-:W-:Y:S02]  /*12a0*/  USEL UR12, URZ, 0x4, UP0 ;  /* 0x00000004ff0c7887 */ /* 0x000fe40008000000 */
[----:B------:R-:W-:Y:S02]  /*12b0*/  USEL UR15, URZ, 0x8, UP0 ;  /* 0x00000008ff0f7887 */ /* 0x000fe40008000000 */
[----:B------:R-:W-:Y:S02]  /*12c0*/  UISETP.GT.U32.AND UP0, UPT, UR4, 0x1, UP2 ;  /* 0x000000010400788c */ /* 0x000fe40009704070 */
[----:B------:R-:W-:-:S02]  /*12d0*/  USEL UR6, URZ, 0x10, UP1 ;  /* 0x00000010ff067887 */ /* 0x000fc40008800000 */
[----:B------:R-:W-:Y:S02]  /*12e0*/  USEL UR11, URZ, 0x20, UP1 ;  /* 0x00000020ff0b7887 */ /* 0x000fe40008800000 */
[----:B------:R-:W-:Y:S02]  /*12f0*/  UISETP.NE.AND UP1, UPT, UR18, 0x2, UPT ;  /* 0x000000021200788c */ /* 0x000fe4000bf25270 */
[----:B------:R-:W-:Y:S02]  /*1300*/  USEL UR14, URZ, 0x40, UP0 ;  /* 0x00000040ff0e7887 */ /* 0x000fe40008000000 */
[----:B------:R-:W-:Y:S02]  /*1310*/  USEL UR17, URZ, 0x80, UP0 ;  /* 0x00000080ff117887 */ /* 0x000fe40008000000 */
[----:B------:R-:W-:Y:S02]  /*1320*/  UISETP.GT.U32.AND UP0, UPT, UR19, 0x1, UP1 ;  /* 0x000000011300788c */ /* 0x000fe40008f04070 */
[----:B------:R-:W-:-:S02]  /*1330*/  UISETP.NE.AND UP2, UPT, UR18, 0x3, UPT ;  /* 0x000000031200788c */ /* 0x000fc4000bf45270 */
[----:B------:R-:W-:Y:S02]  /*1340*/  USEL UR5, URZ, 0x100, UP0 ;  /* 0x00000100ff057887 */ /* 0x000fe40008000000 */
[----:B------:R-:W-:Y:S02]  /*1350*/  USEL UR10, URZ, 0x200, UP0 ;  /* 0x00000200ff0a7887 */ /* 0x000fe40008000000 */
[----:B------:R-:W-:Y:S02]  /*1360*/  UISETP.GT.U32.AND UP0, UPT, UR19, 0x1, UP2 ;  /* 0x000000011300788c */ /* 0x000fe40009704070 */
[----:B------:R-:W-:Y:S02]  /*1370*/  UIADD3 UR5, UPT, UPT, UR5, UR6, UR7 ;  /* 0x0000000605057290 */ /* 0x000fe4000fffe007 */
[----:B------:R-:W-:Y:S02]  /*1380*/  USEL UR9, URZ, 0x1000, UP0 ;  /* 0x00001000ff097887 */ /* 0x000fe40008000000 */
[----:B------:R-:W-:-:S02]  /*1390*/  USEL UR13, URZ, 0x2000, UP0 ;  /* 0x00002000ff0d7887 */ /* 0x000fc40008000000 */
[----:B------:R-:W-:Y:S02]  /*13a0*/  UIADD3 UR5, UPT, UPT, UR8, UR9, UR5 ;  /* 0x0000000908057290 */ /* 0x000fe4000fffe005 */
[----:B------:R-:W-:Y:S02]  /*13b0*/  UISETP.GT.U32.AND UP1, UPT, UR4, 0x1, UP1 ;  /* 0x000000010400788c */ /* 0x000fe40008f24070 */
[----:B------:R-:W-:Y:S02]  /*13c0*/  UIADD3 UR5, UPT, UPT, UR10, UR11, UR5 ;  /* 0x0000000b0a057290 */ /* 0x000fe4000fffe005 */
[----:B------:R-:W-:Y:S02]  /*13d0*/  UISETP.GT.U32.AND UP0, UPT, UR4, 0x1, UP2 ;  /* 0x000000010400788c */ /* 0x000fe40009704070 */
[----:B------:R-:W-:Y:S02]  /*13e0*/  USEL UR4, URZ, 0x400, UP1 ;  /* 0x00000400ff047887 */ /* 0x000fe40008800000 */
[----:B------:R-:W-:-:S02]  /*13f0*/  UIADD3 UR5, UPT, UPT, UR12, UR13, UR5 ;  /* 0x0000000d0c057290 */ /* 0x000fc4000fffe005 */
[----:B------:R-:W-:Y:S02]  /*1400*/  USEL UR6, URZ, 0x4000, UP0 ;  /* 0x00004000ff067887 */ /* 0x000fe40008000000 */
[----:B------:R-:W-:Y:S02]  /*1410*/  UIADD3 UR5, UPT, UPT, UR4, UR14, UR5 ;  /* 0x0000000e04057290 */ /* 0x000fe4000fffe005 */
[----:B------:R-:W-:Y:S02]  /*1420*/  USEL UR7, URZ, 0x800, UP1 ;  /* 0x00000800ff077887 */ /* 0x000fe40008800000 */
[----:B------:R-:W-:Y:S02]  /*1430*/  ULOP3.LUT UR4, UR19, 0xfffffffe, URZ, 0xc0, !UPT ;  /* 0xfffffffe13047892 */ /* 0x000fe4000f8ec0ff */
[----:B------:R-:W-:Y:S02]  /*1440*/  UIADD3 UR5, UPT, UPT, UR15, UR6, UR5 ;  /* 0x000000060f057290 */ /* 0x000fe4000fffe005 */
[----:B------:R-:W-:-:S02]  /*1450*/  ULEA UR4, UR18, UR4, 0x2 ;  /* 0x0000000412047291 */ /* 0x000fc4000f8e10ff */
[----:B------:R-:W-:Y:S02]  /*1460*/  USEL UR6, URZ, 0x8000, UP0 ;  /* 0x00008000ff067887 */ /* 0x000fe40008000000 */
[----:B------:R-:W-:-:S03]  /*1470*/  UIADD3 UR5, UPT, UPT, UR7, UR17, UR5 ;  /* 0x0000001107057290 */ /* 0x000fc6000fffe005 */
[----:B------:R-:W-:Y:S01]  /*1480*/  UMOV UR7, 0x3 ;  /* 0x0000000300077882 */ /* 0x000fe20000000000 */
[----:B------:R-:W-:Y:S02]  /*1490*/  UIADD3 UR5, UPT, UPT, UR5, UR6, URZ ;  /* 0x0000000605057290 */ /* 0x000fe4000fffe0ff */
[----:B------:R-:W-:-:S04]  /*14a0*/  USHF.L.U32 UR4, UR7, UR4, URZ ;  /* 0x0000000407047299 */ /* 0x000fc800080006ff */
[----:B------:R-:W-:Y:S02]  /*14b0*/  IMAD.U32 R3, RZ, RZ, UR5 ;  /* 0x00000005ff037e24 */ /* 0x000fe4000f8e00ff */
[----:B------:R-:W-:Y:S02]  /*14c0*/  IMAD.U32 R2, RZ, RZ, UR4 ;  /* 0x00000004ff027e24 */ /* 0x000fe4000f8e00ff */
.L_x_17:
[----:B------:R-:W-:Y:S05]  /*14d0*/  BRA.U !UP6, `(.L_x_18) ;  /* 0x000000010ed47547 */ /* 0x000fea000b800000 */
[----:B------:R-:W1:Y:S01]  /*14e0*/  LDCU.128 UR12, c[0x0][0xb10] ;  /* 0x00016200ff0c77ac */ /* 0x000e620008000c00 */
[----:B------:R-:W2:Y:S01]  /*14f0*/  LDCU UR6, c[0x0][0x370] ;  /* 0x00006e00ff0677ac */ /* 0x000ea20008000800 */
[----:B------:R-:W3:Y:S01]  /*1500*/  LDCU UR5, c[0x0][0x374] ;  /* 0x00006e80ff0577ac */ /* 0x000ee20008000800 */
[----:B------:R-:W4:Y:S01]  /*1510*/  LDCU UR25, c[0x0][0xb0c] ;  /* 0x00016180ff1977ac */ /* 0x000f220008000800 */
[----:B------:R-:W4:Y:S01]  /*1520*/  LDCU UR4, c[0x0][0xb20] ;  /* 0x00016400ff0477ac */ /* 0x000f220008000800 */
[----:B------:R-:W4:Y:S01]  /*1530*/  LDCU.64 UR8, c[0x0][0xb28] ;  /* 0x00016500ff0877ac */ /* 0x000f220008000a00 */
[----:B-1----:R-:W-:Y:S02]  /*1540*/  UISETP.NE.AND UP0, UPT, UR14, 0x1, UPT ;  /* 0x000000010e00788c */ /* 0x002fe4000bf05270 */
[----:B---3--:R-:W-:Y:S02]  /*1550*/  UIMAD.WIDE.U32 UR10, UR5, UR15, URZ ;  /* 0x0000000f050a72a5 */ /* 0x008fe4000f8e00ff */
[----:B--2---:R-:W-:-:S02]  /*1560*/  UIMAD.WIDE.U32 UR18, UR6, UR12, URZ ;  /* 0x0000000c061272a5 */ /* 0x004fc4000f8e00ff */
[----:B----4-:R-:W-:Y:S02]  /*1570*/  UISETP.NE.AND UP1, UPT, UR25, 0x1, UPT ;  /* 0x000000011900788c */ /* 0x010fe4000bf25270 */
[----:B------:R-:W-:Y:S01]  /*1580*/  UISETP.NE.AND UP2, UPT, UR24, 0x1, UPT ;  /* 0x000000011800788c */ /* 0x000fe2000bf45270 */
[----:B------:R-:W-:Y:S02]  /*1590*/  UMOV UR10, UR11 ;  /* 0x0000000b000a7c82 */ /* 0x000fe40008000000 */
[----:B------:R-:W-:Y:S01]  /*15a0*/  UMOV UR18, UR19 ;  /* 0x0000001300127c82 */ /* 0x000fe20008000000 */
[----:B------:R-:W-:Y:S02]  /*15b0*/  @UP0 USHF.R.U32.HI UR5, URZ, UR4, UR10 ;  /* 0x00000004ff050299 */ /* 0x000fe4000801160a */
[----:B------:R-:W-:Y:S02]  /*15c0*/  UIMAD.WIDE.U32 UR22, UR20, UR15, URZ ;  /* 0x0000000f141672a5 */ /* 0x000fe4000f8e00ff */
[----:B------:R-:W-:-:S02]  /*15d0*/  UIMAD.WIDE.U32 UR10, UR5, UR8, URZ ;  /* 0x00000008050a72a5 */ /* 0x000fc4000f8e00ff */
[----:B------:R-:W-:Y:S02]  /*15e0*/  @UP1 USHF.R.U32.HI UR6, URZ, UR13, UR18 ;  /* 0x0000000dff061299 */ /* 0x000fe40008011612 */
[----:B------:R-:W-:Y:S02]  /*15f0*/  UIMAD.WIDE.U32 UR16, UR26, UR12, URZ ;  /* 0x0000000c1a1072a5 */ /* 0x000fe4000f8e00ff */
[----:B------:R-:W-:Y:S01]  /*1600*/  UIMAD.WIDE.U32 UR18, UR6, UR8, URZ ;  /* 0x00000008061272a5 */ /* 0x000fe2000f8e00ff */
[----:B------:R-:W-:Y:S01]  /*1610*/  UMOV UR22, UR23 ;  /* 0x0000001700167c82 */ /* 0x000fe20008000000 */
[----:B------:R-:W-:Y:S01]  /*1620*/  UMOV UR10, UR11 ;  /* 0x0000000b000a7c82 */ /* 0x000fe20008000000 */
[----:B------:R-:W-:Y:S02]  /*1630*/  USHF.R.U32.HI UR22, URZ, UR4, UR22 ;  /* 0x00000004ff167299 */ /* 0x000fe40008011616 */
[----:B------:R-:W-:Y:S02]  /*1640*/  @UP2 USHF.R.U32.HI UR5, URZ, UR9, UR10 ;  /* 0x00000009ff052299 */ /* 0x000fe4000801160a */
[----:B------:R-:W-:Y:S01]  /*1650*/  UMOV UR7, UR19 ;  /* 0x0000001300077c82 */ /* 0x000fe20008000000 */
[----:B------:R-:W-:Y:S01]  /*1660*/  UMOV UR16, UR17 ;  /* 0x0000001100107c82 */ /* 0x000fe20008000000 */
[----:B------:R-:W-:-:S02]  /*1670*/  @UP2 USHF.R.U32.HI UR6, URZ, UR9, UR7 ;  /* 0x00000009ff062299 */ /* 0x000fc40008011607 */
[----:B------:R-:W-:Y:S02]  /*1680*/  USHF.R.U32.HI UR16, URZ, UR13, UR16 ;  /* 0x0000000dff107299 */ /* 0x000fe40008011610 */
[----:B------:R-:W-:Y:S02]  /*1690*/  USEL UR4, UR20, UR22, !UP0 ;  /* 0x0000001614047287 */ /* 0x000fe4000c000000 */
[----:B------:R-:W-:Y:S02]  /*16a0*/  UIMAD UR7, UR5, UR24, URZ ;  /* 0x00000018050772a4 */ /* 0x000fe4000f8e02ff */
[----:B------:R-:W-:Y:S02]  /*16b0*/  USEL UR5, UR26, UR16, !UP1 ;  /* 0x000000101a057287 */ /* 0x000fe4000c800000 */
[----:B------:R-:W-:Y:S02]  /*16c0*/  UIMAD UR12, UR6, UR24, URZ ;  /* 0x00000018060c72a4 */ /* 0x000fe4000f8e02ff */
[----:B------:R-:W-:-:S02]  /*16d0*/  UISETP.GE.AND UP0, UPT, UR4, UR7, UPT ;  /* 0x000000070400728c */ /* 0x000fc4000bf06270 */
[----:B------:R-:W-:Y:S02]  /*16e0*/  UIMAD.WIDE.U32 UR10, UR4, UR8, URZ ;  /* 0x00000008040a72a5 */ /* 0x000fe4000f8e00ff */
[----:B------:R-:W-:Y:S02]  /*16f0*/  UISETP.GE.OR UP0, UPT, UR5, UR12, UP0 ;  /* 0x0000000c0500728c */ /* 0x000fe40008706670 */
[----:B------:R-:W-:Y:S02]  /*1700*/  UIMAD.WIDE.U32 UR12, UR5, UR8, URZ ;  /* 0x00000008050c72a5 */ /* 0x000fe4000f8e00ff */
[----:B------:R-:W-:Y:S01]  /*1710*/  UIADD3 UR10, UPT, UPT, -UR4, URZ, URZ ;  /* 0x000000ff040a7290 */ /* 0x000fe2000fffe1ff */
[----:B------:R-:W-:Y:S01]  /*1720*/  UMOV UR8, UR11 ;  /* 0x0000000b00087c82 */ /* 0x000fe20008000000 */
[----:B------:R-:W-:Y:S02]  /*1730*/  UIADD3 UR16, UPT, UPT, -UR5, URZ, URZ ;  /* 0x000000ff05107290 */ /* 0x000fe4000fffe1ff */
[----:B------:R-:W-:-:S03]  /*1740*/  USHF.R.U32.HI UR8, URZ, UR9, UR8 ;  /* 0x00000009ff087299 */ /* 0x000fc60008011608 */
[----:B------:R-:W-:Y:S01]  /*1750*/  @!UP0 UMOV UR7, UR13 ;  /* 0x0000000d00078c82 */ /* 0x000fe20008000000 */
[----:B------:R-:W-:Y:S02]  /*1760*/  UIMAD UR20, UR14, UR10, UR20 ;  /* 0x0000000a0e1472a4 */ /* 0x000fe4000f8e0214 */
[----:B------:R-:W-:Y:S02]  /*1770*/  USEL UR8, UR4, UR8, !UP2 ;  /* 0x0000000804087287 */ /* 0x000fe4000d000000 */
[----:B------:R-:W-:Y:S02]  /*1780*/  @!UP0 USHF.R.U32.HI UR7, URZ, UR9, UR7 ;  /* 0x00000009ff078299 */ /* 0x000fe40008011607 */
[----:B------:R-:W-:Y:S02]  /*1790*/  UIADD3 UR9, UPT, UPT, -UR8, URZ, URZ ;  /* 0x000000ff08097290 */ /* 0x000fe4000fffe1ff */
[----:B------:R-:W-:Y:S02]  /*17a0*/  @!UP0 USEL UR7, UR5, UR7, !UP2 ;  /* 0x0000000705078287 */ /* 0x000fe4000d000000 */
[----:B------:R-:W-:-:S02]  /*17b0*/  UIMAD UR9, UR24, UR9, UR4 ;  /* 0x00000009180972a4 */ /* 0x000fc4000f8e0204 */
[----:B------:R-:W-:Y:S02]  /*17c0*/  @!UP0 UIADD3 UR8, UPT, UPT, UR8, -UR7, URZ ;  /* 0x8000000708088290 */ /* 0x000fe4000fffe0ff */
[----:B------:R-:W-:Y:S02]  /*17d0*/  @!UP0 UIMAD UR6, UR9, UR6, UR7 ;  /* 0x00000006090682a4 */ /* 0x000fe4000f8e0207 */
[----:B------:R-:W-:Y:S02]  /*17e0*/  @!UP0 UIMAD UR4, UR8, UR24, UR5 ;  /* 0x00000018080482a4 */ /* 0x000fe4000f8e0205 */
[----:B------:R-:W-:Y:S02]  /*17f0*/  UIMAD UR16, UR25, UR16, UR26 ;  /* 0x00000010191072a4 */ /* 0x000fe4000f8e021a */
[----:B------:R-:W-:Y:S01]  /*1800*/  UIMAD UR20, UR4, UR14, UR20 ;  /* 0x0000000e041472a4 */ /* 0x000fe2000f8e0214 */
[----:B------:R-:W-:Y:S02]  /*1810*/  @!UP0 UMOV UR5, UR6 ;  /* 0x0000000600058c82 */ /* 0x000fe40008000000 */
[----:B------:R-:W-:-:S12]  /*1820*/  UIMAD UR16, UR5, UR25, UR16 ;  /* 0x00000019051072a4 */ /* 0x000fd8000f8e0210 */
.L_x_18:
[----:B------:R-:W-:-:S09]  /*1830*/  UISETP.NE.AND UP0, UPT, UR27, 0x1, UPT ;  /* 0x000000011b00788c */ /* 0x000fd2000bf05270 */
[----:B------:R-:W-:Y:S05]  /*1840*/  BRA.U UP0, `(.L_x_19) ;  /* 0x0000000100447547 */ /* 0x000fea000b800000 */
[----:B------:R-:W1:Y:S01]  /*1850*/  LDCU.128 UR8, c[0x0][0xb10] ;  /* 0x00016200ff0877ac */ /* 0x000e620008000c00 */
[----:B------:R-:W2:Y:S01]  /*1860*/  LDCU UR12, c[0x0][0xb0c] ;  /* 0x00016180ff0c77ac */ /* 0x000ea20008000800 */
[----:B------:R-:W3:Y:S01]  /*1870*/  LDCU UR13, c[0x0][0xb20] ;  /* 0x00016400ff0d77ac */ /* 0x000ee20008000800 */
[----:B-1----:R-:W-:Y:S02]  /*1880*/  UIMAD.WIDE.U32 UR6, UR16, UR8, URZ ;  /* 0x00000008100672a5 */ /* 0x002fe4000f8e00ff */
[----:B------:R-:W-:Y:S02]  /*1890*/  UIMAD.WIDE.U32 UR4, UR20, UR11, URZ ;  /* 0x0000000b140472a5 */ /* 0x000fe4000f8e00ff */
[----:B--2---:R-:W-:Y:S02]  /*18a0*/  UISETP.NE.AND UP1, UPT, UR12, 0x1, UPT ;  /* 0x000000010c00788c */ /* 0x004fe4000bf25270 */
[----:B------:R-:W-:Y:S01]  /*18b0*/  UISETP.NE.AND UP0, UPT, UR10, 0x1, UPT ;  /* 0x000000010a00788c */ /* 0x000fe2000bf05270 */
[----:B------:R-:W-:-:S02]  /*18c0*/  UMOV UR6, UR7 ;  /* 0x0000000700067c82 */ /* 0x000fc40008000000 */
[----:B------:R-:W-:Y:S01]  /*18d0*/  UMOV UR4, UR5 ;  /* 0x0000000500047c82 */ /* 0x000fe20008000000 */
[----:B------:R-:W-:Y:S02]  /*18e0*/  USHF.R.U32.HI UR9, URZ, UR9, UR6 ;  /* 0x00000009ff097299 */ /* 0x000fe40008011606 */
[----:B---3--:R-:W-:Y:S02]  /*18f0*/  USHF.R.U32.HI UR4, URZ, UR13, UR4 ;  /* 0x0000000dff047299 */ /* 0x008fe40008011604 */
[----:B------:R-:W-:Y:S02]  /*1900*/  USEL UR5, UR16, UR9, !UP1 ;  /* 0x0000000910057287 */ /* 0x000fe4000c800000 */
[----:B------:R-:W-:-:S04]  /*1910*/  USEL UR4, UR20, UR4, !UP0 ;  /* 0x0000000414047287 */ /* 0x000fc8000c000000 */
[----:B------:R-:W-:Y:S02]  /*1920*/  UIADD3 UR6, UPT, UPT, -UR4, UR5, URZ ;  /* 0x0000000504067290 */ /* 0x000fe4000fffe1ff */
[----:B------:R-:W-:Y:S02]  /*1930*/  UIADD3 UR4, UPT, UPT, UR4, -UR5, URZ ;  /* 0x8000000504047290 */ /* 0x000fe4000fffe0ff */
[----:B------:R-:W-:Y:S02]  /*1940*/  UIMAD UR20, UR6, UR10, UR20 ;  /* 0x0000000a061472a4 */ /* 0x000fe4000f8e0214 */
[----:B------:R-:W-:-:S12]  /*1950*/  UIMAD UR16, UR4, UR12, UR16 ;  /* 0x0000000c041072a4 */ /* 0x000fd8000f8e0210 */
.L_x_19:
[----:B------:R-:W-:-:S09]  /*1960*/  UISETP.EQ.U32.AND UP0, UPT, UR28, 0x1, UPT ;  /* 0x000000011c00788c */ /* 0x000fd2000bf02070 */
[----:B------:R-:W-:Y:S05]  /*1970*/  BRA.U !UP0, `(.L_x_20) ;  /* 0x00000001080c7547 */ /* 0x000fea000b800000 */
[----:B------:R-:W-:Y:S01]  /*1980*/  UCGABAR_WAIT ;  /* 0x0000000000007dc7 */ /* 0x000fe20008000000 */
[----:B------:R-:W-:Y:S01]  /*1990*/  CCTL.IVALL ;  /* 0x00000000ff00798f */ /* 0x000fe20002000000 */
[----:B------:R-:W-:Y:S05]  /*19a0*/  BRA `(.L_x_21) ;  /* 0x0000000000047947 */ /* 0x000fea0003800000 */
.L_x_20:
[----:B------:R-:W-:Y:S06]  /*19b0*/  BAR.SYNC.DEFER_BLOCKING 0x0 ;  /* 0x0000000000007b1d */ /* 0x000fec0000010000 */
.L_x_21:
[----:B------:R-:W-:Y:S05]  /*19c0*/  BRA.U UP5, `(.L_x_22) ;  /* 0x0000001505447547 */ /* 0x000fea000b800000 */
[----:B------:R-:W1:Y:S01]  /*19d0*/  LDCU UR6, c[0x0][0x38c] ;  /* 0x00007180ff0677ac */ /* 0x000e620008000800 */
[----:B------:R-:W-:Y:S01]  /*19e0*/  PLOP3.LUT P2, PT, PT, PT, UP3, 0x80, 0x8 ;  /* 0x000000000008781c */ /* 0x000fe20003f4f038 */
[----:B------:R-:W-:Y:S01]  /*19f0*/  IMAD.MOV.U32 R12, RZ, RZ, 0x1 ;  /* 0x00000001ff0c7424 */ /* 0x000fe200078e00ff */
[----:B------:R-:W-:Y:S01]  /*1a00*/  ISETP.NE.AND P3, PT, R0, RZ, P4 ;  /* 0x000000ff0000720c */ /* 0x000fe20002765270 */
[----:B------:R-:W-:Y:S01]  /*1a10*/  USHF.L.U32 UR7, UR26, 0x7, URZ ;  /* 0x000000071a077899 */ /* 0x000fe200080006ff */
[----:B------:R-:W-:Y:S01]  /*1a20*/  PLOP3.LUT P2, PT, P2, PT, PT, 0x8, 0x80 ;  /* 0x000000000080781c */ /* 0x000fe2000174e170 */
[----:B------:R-:W-:Y:S01]  /*1a30*/  UISETP.NE.AND UP1, UPT, UR21, URZ, UPT ;  /* 0x000000ff1500728c */ /* 0x000fe2000bf25270 */
[----:B------:R-:W-:Y:S01]  /*1a40*/  CS2R R10, SRZ ;  /* 0x00000000000a7805 */ /* 0x000fe2000001ff00 */
[----:B------:R-:W-:Y:S01]  /*1a50*/  IMAD.MOV.U32 R9, RZ, RZ, RZ ;  /* 0x000000ffff097224 */ /* 0x000fe200078e00ff */
[----:B------:R-:W2:Y:S01]  /*1a60*/  LDCU UR50, c[0x0][0x370] ;  /* 0x00006e00ff3277ac */ /* 0x000ea20008000800 */
[----:B------:R-:W-:Y:S01]  /*1a70*/  IMAD.MOV.U32 R8, RZ, RZ, 0x1 ;  /* 0x00000001ff087424 */ /* 0x000fe200078e00ff */
[----:B------:R-:W-:Y:S01]  /*1a80*/  USEL UR38, UR54, 0x2, UP1 ;  /* 0x0000000236267887 */ /* 0x000fe20008800000 */
[----:B------:R-:W3:Y:S01]  /*1a90*/  LDCU.64 UR46, c[0x0][0x348] ;  /* 0x00006900ff2e77ac */ /* 0x000ee20008000a00 */
[----:B-1----:R-:W-:-:S02]  /*1aa0*/  UIADD3 UR5, UPT, UPT, UR6, 0x3f, URZ ;  /* 0x0000003f06057890 */ /* 0x002fc4000fffe0ff */
[----:B------:R-:W-:Y:S02]  /*1ab0*/  UIADD3 UR58, UPT, UPT, UR6, 0x7e, URZ ;  /* 0x0000007e063a7890 */ /* 0x000fe4000fffe0ff */
[----:B------:R-:W-:Y:S01]  /*1ac0*/  USHF.R.S32.HI UR4, URZ, 0x1f, UR5 ;  /* 0x0000001fff047899 */ /* 0x000fe20008011405 */
[----:B------:R-:W1:Y:S03]  /*1ad0*/  LDCU UR49, c[0x0][0x374] ;  /* 0x00006e80ff3177ac */ /* 0x000e660008000800 */
[----:B------:R-:W-:Y:S02]  /*1ae0*/  ULEA.HI UR4, UR4, UR5, URZ, 0x6 ;  /* 0x0000000504047291 */ /* 0x000fe4000f8f30ff */
[----:B------:R-:W-:Y:S02]  /*1af0*/  ULOP3.LUT UR5, UR7, 0x80, URZ, 0xc0, !UPT ;  /* 0x0000008007057892 */ /* 0x000fe4000f8ec0ff */
[----:B------:R-:W-:-:S02]  /*1b00*/  USHF.R.S32.HI UR53, URZ, 0x6, UR4 ;  /* 0x00000006ff357899 */ /* 0x000fc40008011404 */
[----:B------:R-:W-:Y:S02]  /*1b10*/  UIADD3 UR4, UPT, UPT, UR6, -0x1, URZ ;  /* 0xffffffff06047890 */ /* 0x000fe4000fffe0ff */
[----:B------:R-:W-:Y:S02]  /*1b20*/  UISETP.LT.U32.AND UP0, UPT, UR53, 0x2, UPT ;  /* 0x000000023500788c */ /* 0x000fe4000bf01070 */
[----:B------:R-:W-:Y:S02]  /*1b30*/  UISETP.GE.U32.AND UP2, UPT, UR4, -0x7f, UPT ;  /* 0xffffff810400788c */ /* 0x000fe4000bf46070 */
[----:B------:R-:W-:Y:S02]  /*1b40*/  USEL UR51, UR53, 0x2, UP0 ;  /* 0x0000000235337887 */ /* 0x000fe40008000000 */
[----:B------:R-:W-:Y:S02]  /*1b50*/  ULEA UR57, UR57, UR5, 0x6 ;  /* 0x0000000539397291 */ /* 0x000fe4000f8e30ff */
[----:B------:R-:W-:-:S02]  /*1b60*/  UIADD3 UR4, UPT, UPT, UR51, -0x1, URZ ;  /* 0xffffffff33047890 */ /* 0x000fc4000fffe0ff */
[----:B------:R-:W-:Y:S02]  /*1b70*/  ULEA UR55, UR55, UR5, 0x5 ;  /* 0x0000000537377291 */ /* 0x000fe4000f8e28ff */
[----:B------:R-:W-:Y:S02]  /*1b80*/  UIADD3 UR56, UPT, UPT, UR53, -UR51, URZ ;  /* 0x8000003335387290 */ /* 0x000fe4000fffe0ff */
[----:B------:R-:W-:Y:S01]  /*1b90*/  @UP2 UIADD3 UR4, UPT, UPT, UR51, URZ, URZ ;  /* 0x000000ff33042290 */ /* 0x000fe2000fffe0ff */
[----:B------:R-:W-:-:S03]  /*1ba0*/  UMOV UR29, URZ ;  /* 0x000000ff001d7c82 */ /* 0x000fc60008000000 */
[----:B------:R-:W-:Y:S02]  /*1bb0*/  UIADD3 UR41, UPT, UPT, UR4, 0x1, URZ ;  /* 0x0000000104297890 */ /* 0x000fe4000fffe0ff */
[----:B-123--:R-:W-:-:S12]  /*1bc0*/  UIADD3 UR54, UPT, UPT, -UR4, URZ, URZ ;  /* 0x000000ff04367290 */ /* 0x00efd8000fffe1ff */
.L_x_46:
[----:B------:R-:W-:Y:S01]  /*1bd0*/  UISETP.NE.AND UP0, UPT, UR52, URZ, UPT ;  /* 0x000000ff3400728c */ /* 0x000fe2000bf05270 */
[----:B------:R-:W1:Y:S08]  /*1be0*/  S2UR UR52, SR_CgaCtaId ;  /* 0x00000000003479c3 */ /* 0x000e700000008800 */
[----:B---3--:R-:W-:Y:S05]  /*1bf0*/  BRA.U UP0, `(.L_x_23) ;  /* 0x0000000100347547 */ /* 0x008fea000b800000 */
[----:B------:R-:W2:Y:S01]  /*1c00*/  S2R R0, SR_CgaCtaId ;  /* 0x0000000000007919 */ /* 0x000ea20000008800 */
[----:B------:R-:W-:-:S04]  /*1c10*/  MOV R2, 0x400 ;  /* 0x0000040000027802 */ /* 0x000fc80000000f00 */
[----:B--2---:R-:W-:Y:S02]  /*1c20*/  LEA R0, R0, R2, 0x18 ;  /* 0x0000000200007211 */ /* 0x004fe400078ec0ff */
[----:B------:R-:W-:-:S03]  /*1c30*/  SHF.L.U32 R2, R8, 0x1f, RZ ;  /* 0x0000001f08027819 */ /* 0x000fc600000006ff */
[----:B------:R-:W-:-:S04]  /*1c40*/  IMAD R0, R9, 0x8, R0 ;  /* 0x0000000809007824 */ /* 0x000fc800078e0200 */
[----:B------:R-:W2:Y:S02]  /*1c50*/  SYNCS.PHASECHK.TRANS64.TRYWAIT P0, [R0+URZ+0xc0], R2 ;  /* 0x0000c002000075a7 */ /* 0x000ea400080011ff */
[----:B--2---:R-:W-:Y:S05]  /*1c60*/  @!P0 BRA `(.L_x_24) ;  /* 0x000000a800788947 */ /* 0x004fea0003800000 */
.L_x_185:
[----:B------:R-:W-:Y:S01]  /*1c70*/  VIADD R9, R9, 0x1 ;  /* 0x0000000109097836 */ /* 0x000fe20000000000 */
[----:B------:R2:W-:Y:S04]  /*1c80*/  SYNCS.ARRIVE.TRANS64.A1T0 RZ, [R0+URZ+0xb0], RZ ;  /* 0x0000b0ff00ff79a7 */ /* 0x0005e800081000ff */
[----:B------:R-:W-:-:S04]  /*1c90*/  ISETP.NE.AND P0, PT, R9, 0x2, PT ;  /* 0x000000020900780c */ /* 0x000fc80003f05270 */
[----:B------:R-:W-:Y:S02]  /*1ca0*/  SEL R9, R9, RZ, P0 ;  /* 0x000000ff09097207 */ /* 0x000fe40000000000 */
[----:B--2---:R-:W-:-:S04]  /*1cb0*/  SEL R0, RZ, 0x1, P0 ;  /* 0x00000001ff007807 */ /* 0x004fc80000000000 */
[----:B------:R-:W-:-:S07]  /*1cc0*/  LOP3.LUT R8, R8, R0, RZ, 0x3c, !PT ;  /* 0x0000000008087212 */ /* 0x000fce00078e3cff */
.L_x_23:
[----:B------:R-:W-:Y:S01]  /*1cd0*/  UMOV UR21, 0x400 ;  /* 0x0000040000157882 */ /* 0x000fe20000000000 */
[----:B------:R-:W-:Y:S01]  /*1ce0*/  SHF.L.U32 R0, R12, 0x1f, RZ ;  /* 0x0000001f0c007819 */ /* 0x000fe200000006ff */
[----:B-1----:R-:W-:Y:S02]  /*1cf0*/  ULEA UR21, UR52, UR21, 0x18 ;  /* 0x0000001534157291 */ /* 0x002fe4000f8ec0ff */
[----:B------:R-:W-:Y:S02]  /*1d00*/  UISETP.GE.U32.AND UP0, UPT, UR58, 0x7f, UPT ;  /* 0x0000007f3a00788c */ /* 0x000fe4000bf06070 */
[----:B------:R-:W-:Y:S02]  /*1d10*/  ULEA UR4, UR29, UR21, 0x3 ;  /* 0x000000151d047291 */ /* 0x000fe4000f8e18ff */
[----:B------:R-:W-:Y:S01]  /*1d20*/  ULEA UR19, UR20, UR57, 0x8 ;  /* 0x0000003914137291 */ /* 0x000fe2000f8e40ff */
[----:B------:R-:W-:-:S06]  /*1d30*/  UMOV UR13, URZ ;  /* 0x000000ff000d7c82 */ /* 0x000fcc0008000000 */
[----:B------:R1:W2:Y:S01]  /*1d40*/  SYNCS.PHASECHK.TRANS64.TRYWAIT P1, [UR4+0x10], R0 ;  /* 0x00001000ff0075a7 */ /* 0x0002a20008021104 */
[----:B------:R-:W-:-:S04]  /*1d50*/  ULEA.HI UR4, UR16, UR16, URZ, 0x1 ;  /* 0x0000001010047291 */ /* 0x000fc8000f8f08ff */
[----:B------:R-:W-:-:S04]  /*1d60*/  USHF.L.U32 UR4, UR4, 0x7, URZ ;  /* 0x0000000704047899 */ /* 0x000fc800080006ff */
[----:B------:R-:W-:-:S04]  /*1d70*/  ULOP3.LUT UR35, UR4, 0xffffff00, URZ, 0xc0, !UPT ;  /* 0xffffff0004237892 */ /* 0x000fc8000f8ec0ff */
[----:B------:R-:W-:Y:S01]  /*1d80*/  UIADD3 UR35, UPT, UPT, UR55, UR35, URZ ;  /* 0x0000002337237290 */ /* 0x000fe2000fffe0ff */
[----:B------:R-:W-:Y:S11]  /*1d90*/  BRA.U !UP0, `(.L_x_25) ;  /* 0x0000000508187547 */ /* 0x000ff6000b800000 */
[----:B------:R-:W-:Y:S01]  /*1da0*/  UMOV UR30, UR54 ;  /* 0x00000036001e7c82 */ /* 0x000fe20008000000 */
[----:B------:R-:W-:Y:S01]  /*1db0*/  UMOV UR6, UR29 ;  /* 0x0000001d00067c82 */ /* 0x000fe20008000000 */
[----:B------:R-:W-:-:S05]  /*1dc0*/  UMOV UR26, 0x20 ;  /* 0x00000020001a7882 */ /* 0x000fca0000000000 */
.L_x_33:
[----:B------:R-:W-:Y:S01]  /*1dd0*/  ULEA UR5, UR6, UR21, 0x3 ;  /* 0x0000001506057291 */ /* 0x000fe2000f8e18ff */
[----:B--2---:R-:W-:Y:S01]  /*1de0*/  @P4 MOV R2, 0x20000 ;  /* 0x0002000000024802 */ /* 0x004fe20000000f00 */
[----:B--23--:R-:W-:Y:S10]  /*1df0*/  @P1 BRA `(.L_x_26) ;  /* 0x00000000000c1947 */ /* 0x00cff40003800000 */
[----:B------:R-:W-:-:S04]  /*1e00*/  SHF.L.U32 R3, R12, 0x1f, RZ ;  /* 0x0000001f0c037819 */ /* 0x000fc800000006ff */
[----:B------:R-:W2:Y:S02]  /*1e10*/  SYNCS.PHASECHK.TRANS64.TRYWAIT P0, [UR5+0x10], R3 ;  /* 0x00001003ff0075a7 */ /* 0x000ea40008001105 */
[----:B--2---:R-:W-:Y:S05]  /*1e20*/  @!P0 BRA `(.L_x_27) ;  /* 0x000000a8001c8947 */ /* 0x004fea0003800000 */
.L_x_26:
[----:B------:R2:W-:Y:S01]  /*1e30*/  @P4 SYNCS.ARRIVE.TRANS64 RZ, [UR5], R2 ;  /* 0x00000002ffff49a7 */ /* 0x0005e20008000005 */
[----:B------:R-:W-:Y:S02]  /*1e40*/  ULOP3.LUT UR4, UR38, 0x2, URZ, 0xfc, !UPT ;  /* 0x0000000226047892 */ /* 0x000fe4000f8efcff */
[----:B------:R-:W-:Y:S02]  /*1e50*/  UIADD3 UR30, UPT, UPT, UR30, 0x1, URZ ;  /* 0x000000011e1e7890 */ /* 0x000fe4000fffe0ff */
[----:B------:R-:W-:Y:S02]  /*1e60*/  UISETP.NE.AND UP0, UPT, UR4, 0x2, UPT ;  /* 0x000000020400788c */ /* 0x000fe4000bf05270 */
[----:B------:R-:W-:-:S07]  /*1e70*/  UISETP.NE.AND UP2, UPT, UR30, 0x1, UPT ;  /* 0x000000011e00788c */ /* 0x000fce000bf45270 */
[----:B------:R-:W-:Y:S05]  /*1e80*/  BRA.U UP0, `(.L_x_28) ;  /* 0x0000000100047547 */ /* 0x000fea000b800000 */
[----:B------:R-:W-:Y:S05]  /*1e90*/  BPT.TRAP 0x1 ;  /* 0x000000040000795c */ /* 0x000fea0000300000 */
.L_x_28:
[----:B------:R-:W-:Y:S04]  /*1ea0*/  BSSY.RECONVERGENT B0, `(.L_x_29) ;  /* 0x0000003000007945 */ /* 0x000fe80003800200 */
[----:B------:R-:W-:Y:S05]  /*1eb0*/  @!P3 BRA `(.L_x_30) ;  /* 0x000000000004b947 */ /* 0x000fea0003800000 */
[----:B------:R-:W-:Y:S05]  /*1ec0*/  BPT.TRAP 0x1 ;  /* 0x000000040000795c */ /* 0x000fea0000300000 */
.L_x_30:
[----:B------:R-:W-:Y:S05]  /*1ed0*/  BSYNC.RECONVERGENT B0 ;  /* 0x0000000000007941 */ /* 0x000fea0003800200 */
.L_x_29:
[----:B------:R-:W-:Y:S01]  /*1ee0*/  UIADD3 UR4, UPT, UPT, UR6, 0x1, URZ ;  /* 0x0000000106047890 */ /* 0x000fe2000fffe0ff */
[----:B------:R-:W-:Y:S01]  /*1ef0*/  BSSY.RECONVERGENT B0, `(.L_x_31) ;  /* 0x000002c000007945 */ /* 0x000fe20003800200 */
[----:B------:R-:W-:Y:S02]  /*1f00*/  ELECT P0, URZ, PT ;  /* 0x0000000000ff782f */ /* 0x000fe40003800000 */
[----:B------:R-:W-:-:S04]  /*1f10*/  UISETP.NE.AND UP0, UPT, UR4, 0x2, UPT ;  /* 0x000000020400788c */ /* 0x000fc8000bf05270 */
[----:B------:R-:W-:Y:S02]  /*1f20*/  USEL UR7, URZ, 0x1, UP0 ;  /* 0x00000001ff077887 */ /* 0x000fe40008000000 */
[----:B------:R-:W-:-:S04]  /*1f30*/  USEL UR29, UR4, URZ, UP0 ;  /* 0x000000ff041d7287 */ /* 0x000fc80008000000 */
[----:B------:R-:W-:Y:S01]  /*1f40*/  ULEA UR4, UR29, UR21, 0x3 ;  /* 0x000000151d047291 */ /* 0x000fe2000f8e18ff */
[----:B------:R-:W-:-:S04]  /*1f50*/  LOP3.LUT R12, R12, UR7, RZ, 0x3c, !PT ;  /* 0x000000070c0c7c12 */ /* 0x000fc8000f8e3cff */
[----:B-1----:R-:W-:-:S04]  /*1f60*/  SHF.L.U32 R0, R12, 0x1f, RZ ;  /* 0x0000001f0c007819 */ /* 0x002fc800000006ff */
[----:B------:R1:W3:Y:S01]  /*1f70*/  SYNCS.PHASECHK.TRANS64.TRYWAIT P1, [UR4+0x10], R0 ;  /* 0x00001000ff0075a7 */ /* 0x0002e20008021104 */
[----:B------:R-:W-:Y:S05]  /*1f80*/  @!P0 BRA `(.L_x_32) ;  /* 0x0000000000888947 */ /* 0x000fea0003800000 */
[----:B------:R-:W-:Y:S02]  /*1f90*/  USHF.L.U32 UR4, UR6, 0xd, URZ ;  /* 0x0000000d06047899 */ /* 0x000fe400080006ff */
[----:B------:R-:W-:Y:S02]  /*1fa0*/  UIADD3 UR22, UP1, UPT, UR46, 0x80, URZ ;  /* 0x000000802e167890 */ /* 0x000fe4000ff3e0ff */
[----:B------:R-:W-:Y:S02]  /*1fb0*/  ULOP3.LUT UR24, UR4, UR40, URZ, 0xfc, !UPT ;  /* 0x0000002804187292 */ /* 0x000fe4000f8efcff */
[----:B------:R-:W-:Y:S02]  /*1fc0*/  ULOP3.LUT UR8, UR4, UR39, URZ, 0xfc, !UPT ;  /* 0x0000002704087292 */ /* 0x000fe4000f8efcff */
[----:B------:R-:W-:Y:S02]  /*1fd0*/  ULEA UR24, UR24, UR21, 0x2 ;  /* 0x0000001518187291 */ /* 0x000fe4000f8e10ff */
[----:B------:R-:W-:-:S02]  /*1fe0*/  UIADD3 UR14, UP0, UPT, UR46, 0x180, URZ ;  /* 0x000001802e0e7890 */ /* 0x000fc4000ff1e0ff */
[----:B------:R-:W-:Y:S02]  /*1ff0*/  ULEA UR8, UR8, UR21, 0x2 ;  /* 0x0000001508087291 */ /* 0x000fe4000f8e10ff */
[----:B------:R-:W-:Y:S02]  /*2000*/  UIADD3 UR34, UPT, UPT, UR26, -0x20, URZ ;  /* 0xffffffe01a227890 */ /* 0x000fe4000fffe0ff */
[----:B------:R-:W-:Y:S02]  /*2010*/  ULOP3.LUT UR33, UR5, 0xfefffff8, URZ, 0xc0, !UPT ;  /* 0xfefffff805217892 */ /* 0x000fe4000f8ec0ff */
[----:B------:R-:W-:Y:S02]  /*2020*/  UIADD3.X UR23, UPT, UPT, URZ, UR47, URZ, UP1, !UPT ;  /* 0x0000002fff177290 */ /* 0x000fe40008ffe4ff */
[----:B------:R-:W-:Y:S02]  /*2030*/  UIADD3 UR32, UPT, UPT, UR24, 0x10800, URZ ;  /* 0x0001080018207890 */ /* 0x000fe4000fffe0ff */
[----:B------:R-:W-:-:S02]  /*2040*/  UPRMT UR7, URZ, 0x5410, UR37 ;  /* 0x00005410ff077896 */ /* 0x000fc40008000025 */
[----:B------:R-:W-:Y:S02]  /*2050*/  UIADD3 UR24, UPT, UPT, UR24, 0x14800, URZ ;  /* 0x0001480018187890 */ /* 0x000fe4000fffe0ff */
[----:B------:R-:W-:Y:S02]  /*2060*/  UIADD3.X UR15, UPT, UPT, URZ, UR47, URZ, UP0, !UPT ;  /* 0x0000002fff0f7290 */ /* 0x000fe400087fe4ff */
[----:B------:R-:W-:Y:S02]  /*2070*/  UIADD3 UR16, UPT, UPT, UR8, 0x20800, URZ ;  /* 0x0002080008107890 */ /* 0x000fe4000fffe0ff */
[----:B------:R-:W-:Y:S02]  /*2080*/  UPRMT UR4, URZ, 0x5410, UR31 ;  /* 0x00005410ff047896 */ /* 0x000fe4000800001f */
[----:B------:R-:W-:Y:S01]  /*2090*/  UIADD3 UR8, UPT, UPT, UR8, 0x24800, URZ ;  /* 0x0002480008087890 */ /* 0x000fe2000fffe0ff */
[----:B------:R-:W-:Y:S01]  /*20a0*/  UMOV UR42, 0x0 ;  /* 0x00000000002a7882 */ /* 0x000fe20000000000 */
[----:B------:R-:W-:Y:S01]  /*20b0*/  UMOV UR43, 0x10000000 ;  /* 0x10000000002b7882 */ /* 0x000fe20000000000 */
[----:B------:R-:W-:Y:S01]  /*20c0*/  UMOV UR27, UR35 ;  /* 0x00000023001b7c82 */ /* 0x000fe20008000000 */
[----:B------:R-:W-:Y:S01]  /*20d0*/  UMOV UR28, UR36 ;  /* 0x00000024001c7c82 */ /* 0x000fe20008000000 */
[----:B------:R-:W-:Y:S01]  /*20e0*/  UMOV UR25, UR33 ;  /* 0x0000002100197c82 */ /* 0x000fe20008000000 */
[----:B------:R-:W-:Y:S01]  /*20f0*/  UMOV UR20, UR36 ;  /* 0x0000002400147c82 */ /* 0x000fe20008000000 */
[----:B------:R-:W-:Y:S01]  /*2100*/  UMOV UR17, UR33 ;  /* 0x0000002100117c82 */ /* 0x000fe20008000000 */
[----:B------:R-:W-:Y:S01]  /*2110*/  UMOV UR18, UR34 ;  /* 0x0000002200127c82 */ /* 0x000fe20008000000 */
[----:B------:R4:W-:Y:S01]  /*2120*/  UTMALDG.3D.MULTICAST.2CTA [UR32], [UR22], UR7, desc[UR42] ;  /* 0x00002a20160073b4 */ /* 0x0009e20008211807 */
[----:B------:R-:W-:Y:S01]  /*2130*/  UMOV UR10, UR26 ;  /* 0x0000001a000a7c82 */ /* 0x000fe20008000000 */
[----:B------:R-:W-:Y:S01]  /*2140*/  UMOV UR11, UR19 ;  /* 0x00000013000b7c82 */ /* 0x000fe20008000000 */
[----:B------:R-:W-:Y:S01]  /*2150*/  UMOV UR12, UR36 ;  /* 0x00000024000c7c82 */ /* 0x000fe20008000000 */
[----:B------:R-:W-:Y:S01]  /*2160*/  UMOV UR9, UR33 ;  /* 0x0000002100097c82 */ /* 0x000fe20008000000 */
[----:B------:R4:W-:Y:S01]  /*2170*/  UTMALDG.3D.MULTICAST.2CTA [UR24], [UR22], UR7, desc[UR42] ;  /* 0x00002a18160073b4 */ /* 0x0009e20008211807 */
[----:B------:R4:W-:Y:S01]  /*2180*/  UTMALDG.3D.MULTICAST.2CTA [UR16], [UR14], UR4, desc[UR42] ;  /* 0x00002a100e0073b4 */ /* 0x0009e20008211804 */
[----:B------:R4:W-:Y:S02]  /*2190*/  UTMALDG.3D.MULTICAST.2CTA [UR8], [UR14], UR4, desc[UR42] ;  /* 0x00002a080e0073b4 */ /* 0x0009e40008211804 */
[----:B----4-:R-:W-:Y:S01]  /*21a0*/  NOP ;  /* 0x0000000000007918 */ /* 0x010fe20000000000 */
.L_x_32:
[----:B------:R-:W-:Y:S05]  /*21b0*/  BSYNC.RECONVERGENT B0 ;  /* 0x0000000000007941 */ /* 0x000fea0003800200 */
.L_x_31:
[----:B------:R-:W-:Y:S01]  /*21c0*/  UIADD3 UR26, UPT, UPT, UR26, 0x40, URZ ;  /* 0x000000401a1a7890 */ /* 0x000fe2000fffe0ff */
[----:B------:R-:W-:Y:S01]  /*21d0*/  UMOV UR6, UR29 ;  /* 0x0000001d00067c82 */ /* 0x000fe20008000000 */
[----:B------:R-:W-:Y:S01]  /*21e0*/  UMOV UR13, UR41 ;  /* 0x00000029000d7c82 */ /* 0x000fe20008000000 */
[----:B------:R-:W-:Y:S09]  /*21f0*/  BRA.U UP2, `(.L_x_33) ;  /* 0xfffffff902f47547 */ /* 0x000ff2000b83ffff */
.L_x_25:
[----:B------:R-:W-:Y:S01]  /*2200*/  ULEA UR4, UR29, UR21, 0x3 ;  /* 0x000000151d047291 */ /* 0x000fe2000f8e18ff */
[----:B-1----:R-:W-:Y:S01]  /*2210*/  SHF.L.U32 R0, R12, 0x1f, RZ ;  /* 0x0000001f0c007819 */ /* 0x002fe200000006ff */
[----:B------:R-:W-:Y:S01]  /*2220*/  @!P2 SYNCS.ARRIVE.TRANS64.A1T0 RZ, [UR21+0x68], RZ ;  /* 0x000068ffffffa9a7 */ /* 0x000fe20008100015 */
[----:B------:R-:W-:-:S06]  /*2230*/  UISETP.GT.AND UP0, UPT, UR53, UR51, UPT ;  /* 0x000000333500728c */ /* 0x000fcc000bf04270 */
[----:B--23--:R1:W2:Y:S03]  /*2240*/  SYNCS.PHASECHK.TRANS64.TRYWAIT P1, [UR4+0x10], R0 ;  /* 0x00001000ff0075a7 */ /* 0x00c2a60008021104 */
[----:B------:R-:W-:Y:S05]  /*2250*/  BRA.U !UP0, `(.L_x_34) ;  /* 0x0000000508107547 */ /* 0x000fea000b800000 */
[----:B------:R-:W-:Y:S01]  /*2260*/  UIADD3 UR30, UPT, UPT, UR56, UR13, URZ ;  /* 0x0000000d381e7290 */ /* 0x000fe2000fffe0ff */
[----:B------:R-:W-:-:S11]  /*2270*/  UMOV UR7, UR29 ;  /* 0x0000001d00077c82 */ /* 0x000fd60008000000 */
.L_x_42:
[----:B------:R-:W-:Y:S01]  /*2280*/  ULEA UR6, UR7, UR21, 0x3 ;  /* 0x0000001507067291 */ /* 0x000fe2000f8e18ff */
[----:B--2---:R-:W-:Y:S01]  /*2290*/  @P4 MOV R2, 0x20000 ;  /* 0x0002000000024802 */ /* 0x004fe20000000f00 */
[----:B--23--:R-:W-:Y:S10]  /*22a0*/  @P1 BRA `(.L_x_35) ;  /* 0x00000000000c1947 */ /* 0x00cff40003800000 */
[----:B------:R-:W-:-:S04]  /*22b0*/  SHF.L.U32 R3, R12, 0x1f, RZ ;  /* 0x0000001f0c037819 */ /* 0x000fc800000006ff */
[----:B------:R-:W2:Y:S02]  /*22c0*/  SYNCS.PHASECHK.TRANS64.TRYWAIT P0, [UR6+0x10], R3 ;  /* 0x00001003ff0075a7 */ /* 0x000ea40008001106 */
[----:B--2---:R-:W-:Y:S05]  /*22d0*/  @!P0 BRA `(.L_x_36) ;  /* 0x000000a400088947 */ /* 0x004fea0003800000 */
.L_x_35:
[----:B------:R2:W-:Y:S01]  /*22e0*/  @P4 SYNCS.ARRIVE.TRANS64 RZ, [UR6], R2 ;  /* 0x00000002ffff49a7 */ /* 0x0005e20008000006 */
[----:B------:R-:W-:-:S04]  /*22f0*/  ULOP3.LUT UR4, UR38, 0x2, URZ, 0xfc, !UPT ;  /* 0x0000000226047892 */ /* 0x000fc8000f8efcff */
[----:B------:R-:W-:-:S09]  /*2300*/  UISETP.NE.AND UP0, UPT, UR4, 0x2, UPT ;  /* 0x000000020400788c */ /* 0x000fd2000bf05270 */
[----:B------:R-:W-:Y:S05]  /*2310*/  BRA.U UP0, `(.L_x_37) ;  /* 0x0000000100047547 */ /* 0x000fea000b800000 */
[----:B------:R-:W-:Y:S05]  /*2320*/  BPT.TRAP 0x1 ;  /* 0x000000040000795c */ /* 0x000fea0000300000 */
.L_x_37:
[----:B------:R-:W-:Y:S04]  /*2330*/  BSSY.RECONVERGENT B0, `(.L_x_38) ;  /* 0x0000003000007945 */ /* 0x000fe80003800200 */
[----:B------:R-:W-:Y:S05]  /*2340*/  @!P3 BRA `(.L_x_39) ;  /* 0x000000000004b947 */ /* 0x000fea0003800000 */
[----:B------:R-:W-:Y:S05]  /*2350*/  BPT.TRAP 0x1 ;  /* 0x000000040000795c */ /* 0x000fea0000300000 */
.L_x_39:
[----:B------:R-:W-:Y:S05]  /*2360*/  BSYNC.RECONVERGENT B0 ;  /* 0x0000000000007941 */ /* 0x000fea0003800200 */
.L_x_38:
        /* <DEDUP_REMOVED lines=16> */
[----:B------:R-:W-:-:S02]  /*2470*/  USHF.L.U32 UR34, UR13, 0x6, URZ ;  /* 0x000000060d227899 */ /* 0x000fc400080006ff */
[----:B------:R-:W-:Y:S02]  /*2480*/  UIADD3 UR22, UP0, UPT, UR46, 0x180, URZ ;  /* 0x000001802e167890 */ /* 0x000fe4000ff1e0ff */
[----:B------:R-:W-:Y:S02]  /*2490*/  ULEA UR8, UR8, UR21, 0x2 ;  /* 0x0000001508087291 */ /* 0x000fe4000f8e10ff */
[----:B------:R-:W-:Y:S02]  /*24a0*/  ULOP3.LUT UR33, UR6, 0xfefffff8, URZ, 0xc0, !UPT ;  /* 0xfefffff806217892 */ /* 0x000fe4000f8ec0ff */
[----:B------:R-:W-:Y:S02]  /*24b0*/  UIADD3.X UR15, UPT, UPT, URZ, UR47, URZ, UP1, !UPT ;  /* 0x0000002fff0f7290 */ /* 0x000fe40008ffe4ff */
[----:B------:R-:W-:Y:S02]  /*24c0*/  UIADD3 UR32, UPT, UPT, UR24, 0x10800, URZ ;  /* 0x0001080018207890 */ /* 0x000fe4000fffe0ff */
[----:B------:R-:W-:-:S02]  /*24d0*/  UPRMT UR4, URZ, 0x5410, UR37 ;  /* 0x00005410ff047896 */ /* 0x000fc40008000025 */
[----:B------:R-:W-:Y:S02]  /*24e0*/  UIADD3 UR26, UPT, UPT, UR34, 0x20, URZ ;  /* 0x00000020221a7890 */ /* 0x000fe4000fffe0ff */
        /* <DEDUP_REMOVED lines=22> */
.L_x_41:
[----:B------:R-:W-:Y:S05]  /*2650*/  BSYNC.RECONVERGENT B0 ;  /* 0x0000000000007941 */ /* 0x000fea0003800200 */
.L_x_40:
[----:B------:R-:W-:Y:S01]  /*2660*/  UIADD3 UR13, UPT, UPT, UR13, 0x1, URZ ;  /* 0x000000010d0d7890 */ /* 0x000fe2000fffe0ff */
[----:B------:R-:W-:-:S03]  /*2670*/  UMOV UR7, UR29 ;  /* 0x0000001d00077c82 */ /* 0x000fc60008000000 */
[----:B------:R-:W-:-:S09]  /*2680*/  UISETP.NE.AND UP0, UPT, UR13, UR30, UPT ;  /* 0x0000001e0d00728c */ /* 0x000fd2000bf05270 */
[----:B------:R-:W-:Y:S05]  /*2690*/  BRA.U UP0, `(.L_x_42) ;  /* 0xfffffff900f87547 */ /* 0x000fea000b83ffff */
.L_x_34:
[C---:B------:R-:W-:Y:S01]  /*26a0*/  LEA R3, R11.reuse, UR21, 0x3 ;  /* 0x000000150b037c11 */ /* 0x040fe2000f8e18ff */
[----:B------:R-:W-:Y:S01]  /*26b0*/  NOP ;  /* 0x0000000000007918 */ /* 0x000fe20000000000 */
[----:B-1----:R-:W-:Y:S02]  /*26c0*/  SHF.L.U32 R0, R10, 0x1f, RZ ;  /* 0x0000001f0a007819 */ /* 0x002fe400000006ff */
[----:B------:R-:W-:Y:S02]  /*26d0*/  LEA R4, R11, UR21, 0x4 ;  /* 0x000000150b047c11 */ /* 0x000fe4000f8e20ff */
[----:B------:R-:W1:Y:S02]  /*26e0*/  SYNCS.PHASECHK.TRANS64.TRYWAIT P0, [R3+URZ+0x70], R0 ;  /* 0x00007000030075a7 */ /* 0x000e6400080011ff */
[----:B-1----:R-:W-:Y:S05]  /*26f0*/  @!P0 BRA `(.L_x_43) ;  /* 0x000000a000188947 */ /* 0x002fea0003800000 */
.L_x_188:
[----:B------:R-:W4:Y:S01]  /*2700*/  LDS.128 R4, [R4+0xe0] ;  /* 0x0000e00004047984 */ /* 0x000f220000000c00 */
[----:B------:R-:W-:Y:S01]  /*2710*/  UISETP.GE.AND UP0, UPT, UR45, 0x1, UPT ;  /* 0x000000012d00788c */ /* 0x000fe2000bf06270 */
[----:B------:R-:W-:Y:S01]  /*2720*/  @!PT LDS RZ, [RZ] ;  /* 0x00000000fffff984 */ /* 0x000fe20000000800 */
[----:B------:R-:W-:Y:S01]  /*2730*/  @!PT LDS RZ, [RZ] ;  /* 0x00000000fffff984 */ /* 0x000fe20000000800 */
[----:B------:R-:W-:Y:S01]  /*2740*/  @!PT LDS RZ, [RZ] ;  /* 0x00000000fffff984 */ /* 0x000fe20000000800 */
[----:B------:R-:W-:Y:S01]  /*2750*/  @!PT LDS RZ, [RZ] ;  /* 0x00000000fffff984 */ /* 0x000fe20000000800 */
[----:B------:R1:W-:Y:S06]  /*2760*/  MEMBAR.ALL.CTA ;  /* 0x0000000000007992 */ /* 0x0003ec0000008000 */
[----:B-1----:R-:W1:Y:S01]  /*2770*/  FENCE.VIEW.ASYNC.S ;  /* 0x00000000000073c6 */ /* 0x002e620000000000 */
[----:B----4-:R-:W-:-:S13]  /*2780*/  LOP3.LUT P0, RZ, R6, 0x1, RZ, 0xc0, !PT ;  /* 0x0000000106ff7812 */ /* 0x010fda000780c0ff */
[----:B-1----:R-:W-:Y:S01]  /*2790*/  VOTEU.ANY UP1, P0 ;  /* 0x0000000000ff7886 */ /* 0x002fe20000020100 */
[----:B------:R-:W-:-:S13]  /*27a0*/  PLOP3.LUT P0, PT, PT, PT, UP1, 0x80, 0x8 ;  /* 0x000000000008781c */ /* 0x000fda0003f0f018 */
[----:B------:R-:W-:Y:S02]  /*27b0*/  @P0 LOP3.LUT R0, R5, 0xffff, RZ, 0xc0, !PT ;  /* 0x0000ffff05000812 */ /* 0x000fe400078ec0ff */
[----:B--2---:R-:W-:Y:S02]  /*27c0*/  @P0 MOV R2, R4 ;  /* 0x0000000400020202 */ /* 0x004fe40000000f00 */
[----:B------:R-:W-:Y:S01]  /*27d0*/  @P0 R2UR UR5, R0 ;  /* 0x00000000000502ca */ /* 0x000fe200000e0000 */
[----:B------:R-:W-:Y:S01]  /*27e0*/  VIADD R0, R3, 0x80 ;  /* 0x0000008003007836 */ /* 0x000fe20000000000 */
[----:B------:R-:W-:Y:S02]  /*27f0*/  @P0 SHF.R.U32.HI R4, RZ, 0x10, R5 ;  /* 0x00000010ff040819 */ /* 0x000fe40000011605 */
[----:B------:R-:W-:Y:S02]  /*2800*/  @P0 R2UR UR6, R2 ;  /* 0x00000000020602ca */ /* 0x000fe400000e0000 */
[----:B------:R-:W-:-:S02]  /*2810*/  PRMT R0, RZ, 0x654, R0 ;  /* 0x00000654ff007816 */ /* 0x000fc40000000000 */
[----:B------:R-:W-:Y:S02]  /*2820*/  @P0 R2UR UR4, R4 ;  /* 0x00000000040402ca */ /* 0x000fe400000e0000 */
[----:B------:R1:W-:Y:S03]  /*2830*/  SYNCS.ARRIVE.TRANS64.RED.A1T0 RZ, [R0+URZ], RZ ;  /* 0x000000ff00ff79a7 */ /* 0x0003e600081004ff */
[----:B------:R-:W-:-:S04]  /*2840*/  @UP1 UMOV UR44, UR5 ;  /* 0x00000005002c1c82 */ /* 0x000fc80008000000 */
[----:B------:R-:W-:-:S04]  /*2850*/  @UP1 UMOV UR48, UR6 ;  /* 0x0000000600301c82 */ /* 0x000fc80008000000 */
[----:B------:R-:W-:Y:S01]  /*2860*/  @UP1 UMOV UR36, UR4 ;  /* 0x0000000400241c82 */ /* 0x000fe20008000000 */
[----:B------:R-:W-:Y:S05]  /*2870*/  BRA.U !UP0, `(.L_x_44) ;  /* 0x0000000108d47547 */ /* 0x000fea000b800000 */
[----:B------:R-:W2:Y:S01]  /*2880*/  LDCU.128 UR12, c[0x0][0xb10] ;  /* 0x00016200ff0c77ac */ /* 0x000ea20008000c00 */
[----:B------:R-:W4:Y:S01]  /*2890*/  LDCU UR22, c[0x0][0xb20] ;  /* 0x00016400ff1677ac */ /* 0x000f220008000800 */
[----:B------:R-:W3:Y:S01]  /*28a0*/  LDCU UR20, c[0x0][0xb0c] ;  /* 0x00016180ff1477ac */ /* 0x000ee20008000800 */
[----:B------:R-:W1:Y:S01]  /*28b0*/  LDCU.64 UR8, c[0x0][0xb28] ;  /* 0x00016500ff0877ac */ /* 0x000e620008000a00 */
[----:B------:R-:W-:Y:S02]  /*28c0*/  UISETP.NE.AND UP3, UPT, UR45, 0x1, UPT ;  /* 0x000000012d00788c */ /* 0x000fe4000bf65270 */
[----:B--2---:R-:W-:Y:S02]  /*28d0*/  UIMAD.WIDE.U32 UR6, UR49, UR15, URZ ;  /* 0x0000000f310672a5 */ /* 0x004fe4000f8e00ff */
[----:B------:R-:W-:Y:S02]  /*28e0*/  UIMAD.WIDE.U32 UR4, UR50, UR12, URZ ;  /* 0x0000000c320472a5 */ /* 0x000fe4000f8e00ff */
[----:B------:R-:W-:-:S02]  /*28f0*/  UISETP.NE.AND UP0, UPT, UR14, 0x1, UPT ;  /* 0x000000010e00788c */ /* 0x000fc4000bf05270 */
[----:B------:R-:W-:Y:S01]  /*2900*/  UIMAD.WIDE.U32 UR18, UR44, UR15, URZ ;  /* 0x0000000f2c1272a5 */ /* 0x000fe2000f8e00ff */
[----:B------:R-:W-:Y:S02]  /*2910*/  UMOV UR6, UR7 ;  /* 0x0000000700067c82 */ /* 0x000fe40008000000 */
[----:B------:R-:W-:Y:S01]  /*2920*/  UMOV UR4, UR5 ;  /* 0x0000000500047c82 */ /* 0x000fe20008000000 */
[----:B----4-:R-:W-:Y:S02]  /*2930*/  USHF.R.U32.HI UR6, URZ, UR22, UR6 ;  /* 0x00000016ff067299 */ /* 0x010fe40008011606 */
[----:B---3--:R-:W-:Y:S02]  /*2940*/  UISETP.NE.AND UP2, UPT, UR20, 0x1, UPT ;  /* 0x000000011400788c */ /* 0x008fe4000bf45270 */
[----:B------:R-:W-:Y:S02]  /*2950*/  USHF.R.U32.HI UR4, URZ, UR13, UR4 ;  /* 0x0000000dff047299 */ /* 0x000fe40008011604 */
[----:B------:R-:W-:-:S02]  /*2960*/  USEL UR5, UR49, UR6, !UP0 ;  /* 0x0000000631057287 */ /* 0x000fc4000c000000 */
[----:B------:R-:W-:Y:S02]  /*2970*/  USEL UR6, UR50, UR4, !UP2 ;  /* 0x0000000432067287 */ /* 0x000fe4000d000000 */
[----:B-1----:R-:W-:Y:S01]  /*2980*/  UIMAD.WIDE.U32 UR10, UR5, UR8, URZ ;  /* 0x00000008050a72a5 */ /* 0x002fe2000f8e00ff */
[----:B------:R-:W-:Y:S01]  /*2990*/  UMOV UR4, UR19 ;  /* 0x0000001300047c82 */ /* 0x000fe20008000000 */
[----:B------:R-:W-:Y:S02]  /*29a0*/  UIMAD.WIDE.U32 UR16, UR48, UR12, URZ ;  /* 0x0000000c301072a5 */ /* 0x000fe4000f8e00ff */
[----:B------:R-:W-:-:S03]  /*29b0*/  UIMAD.WIDE.U32 UR18, UR6, UR8, URZ ;  /* 0x00000008061272a5 */ /* 0x000fc6000f8e00ff */
[----:B------:R-:W-:Y:S01]  /*29c0*/  UMOV UR10, UR11 ;  /* 0x0000000b000a7c82 */ /* 0x000fe20008000000 */
[----:B------:R-:W-:Y:S02]  /*29d0*/  USHF.R.U32.HI UR4, URZ, UR22, UR4 ;  /* 0x00000016ff047299 */ /* 0x000fe40008011604 */
[----:B------:R-:W-:Y:S01]  /*29e0*/  @UP3 USHF.R.U32.HI UR5, URZ, UR9, UR10 ;  /* 0x00000009ff053299 */ /* 0x000fe2000801160a */
[----:B------:R-:W-:Y:S01]  /*29f0*/  UMOV UR16, UR17 ;  /* 0x0000001100107c82 */ /* 0x000fe20008000000 */
[----:B------:R-:W-:Y:S01]  /*2a00*/  UMOV UR18, UR19 ;  /* 0x0000001300127c82 */ /* 0x000fe20008000000 */
[----:B------:R-:W-:Y:S02]  /*2a10*/  USHF.R.U32.HI UR13, URZ, UR13, UR16 ;  /* 0x0000000dff0d7299 */ /* 0x000fe40008011610 */
[----:B------:R-:W-:Y:S02]  /*2a20*/  USEL UR4, UR44, UR4, !UP0 ;  /* 0x000000042c047287 */ /* 0x000fe4000c000000 */
[----:B------:R-:W-:-:S02]  /*2a30*/  @UP3 USHF.R.U32.HI UR6, URZ, UR9, UR18 ;  /* 0x00000009ff063299 */ /* 0x000fc40008011612 */
[----:B------:R-:W-:Y:S02]  /*2a40*/  UIMAD UR7, UR45, UR5, URZ ;  /* 0x000000052d0772a4 */ /* 0x000fe4000f8e02ff */
[----:B------:R-:W-:Y:S02]  /*2a50*/  USEL UR5, UR48, UR13, !UP2 ;  /* 0x0000000d30057287 */ /* 0x000fe4000d000000 */
[----:B------:R-:W-:Y:S02]  /*2a60*/  UIMAD UR10, UR45, UR6, URZ ;  /* 0x000000062d0a72a4 */ /* 0x000fe4000f8e02ff */
[----:B------:R-:W-:Y:S02]  /*2a70*/  UISETP.GE.AND UP0, UPT, UR4, UR7, UPT ;  /* 0x000000070400728c */ /* 0x000fe4000bf06270 */
[----:B------:R-:W-:Y:S02]  /*2a80*/  UIMAD.WIDE.U32 UR12, UR4, UR8, URZ ;  /* 0x00000008040c72a5 */ /* 0x000fe4000f8e00ff */
[----:B------:R-:W-:-:S02]  /*2a90*/  UISETP.GE.OR UP0, UPT, UR5, UR10, UP0 ;  /* 0x0000000a0500728c */ /* 0x000fc40008706670 */
        /* <DEDUP_REMOVED lines=19> */
.L_x_44:
[----:B------:R-:W2:Y:S02]  /*2bd0*/  LDCU UR4, c[0x0][0xb30] ;  /* 0x00016600ff0477ac */ /* 0x000ea40008000800 */
[----:B--2---:R-:W-:-:S09]  /*2be0*/  UISETP.NE.AND UP0, UPT, UR4, 0x1, UPT ;  /* 0x000000010400788c */ /* 0x004fd2000bf05270 */
[----:B------:R-:W-:Y:S05]  /*2bf0*/  BRA.U UP0, `(.L_x_45) ;  /* 0x0000000100447547 */ /* 0x000fea000b800000 */
[----:B------:R-:W2:Y:S01]  /*2c00*/  LDCU.128 UR8, c[0x0][0xb10] ;  /* 0x00016200ff0877ac */ /* 0x000ea20008000c00 */
[----:B------:R-:W4:Y:S01]  /*2c10*/  LDCU UR12, c[0x0][0xb0c] ;  /* 0x00016180ff0c77ac */ /* 0x000f220008000800 */
[----:B------:R-:W1:Y:S01]  /*2c20*/  LDCU UR13, c[0x0][0xb20] ;  /* 0x00016400ff0d77ac */ /* 0x000e620008000800 */
[----:B--2---:R-:W-:Y:S02]  /*2c30*/  UIMAD.WIDE.U32 UR6, UR48, UR8, URZ ;  /* 0x00000008300672a5 */ /* 0x004fe4000f8e00ff */
[----:B------:R-:W-:Y:S02]  /*2c40*/  UIMAD.WIDE.U32 UR4, UR44, UR11, URZ ;  /* 0x0000000b2c0472a5 */ /* 0x000fe4000f8e00ff */
[----:B----4-:R-:W-:Y:S02]  /*2c50*/  UISETP.NE.AND UP2, UPT, UR12, 0x1, UPT ;  /* 0x000000010c00788c */ /* 0x010fe4000bf45270 */
[----:B------:R-:W-:Y:S01]  /*2c60*/  UISETP.NE.AND UP0, UPT, UR10, 0x1, UPT ;  /* 0x000000010a00788c */ /* 0x000fe2000bf05270 */
[----:B------:R-:W-:-:S02]  /*2c70*/  UMOV UR6, UR7 ;  /* 0x0000000700067c82 */ /* 0x000fc40008000000 */
[----:B------:R-:W-:Y:S01]  /*2c80*/  UMOV UR4, UR5 ;  /* 0x0000000500047c82 */ /* 0x000fe20008000000 */
[----:B------:R-:W-:Y:S02]  /*2c90*/  USHF.R.U32.HI UR9, URZ, UR9, UR6 ;  /* 0x00000009ff097299 */ /* 0x000fe40008011606 */
[----:B-1----:R-:W-:Y:S02]  /*2ca0*/  USHF.R.U32.HI UR4, URZ, UR13, UR4 ;  /* 0x0000000dff047299 */ /* 0x002fe40008011604 */
[----:B------:R-:W-:Y:S02]  /*2cb0*/  USEL UR5, UR48, UR9, !UP2 ;  /* 0x0000000930057287 */ /* 0x000fe4000d000000 */
[----:B------:R-:W-:-:S04]  /*2cc0*/  USEL UR4, UR44, UR4, !UP0 ;  /* 0x000000042c047287 */ /* 0x000fc8000c000000 */
[----:B------:R-:W-:Y:S02]  /*2cd0*/  UIADD3 UR6, UPT, UPT, UR5, -UR4, URZ ;  /* 0x8000000405067290 */ /* 0x000fe4000fffe0ff */
[----:B------:R-:W-:Y:S02]  /*2ce0*/  UIADD3 UR4, UPT, UPT, -UR5, UR4, URZ ;  /* 0x0000000405047290 */ /* 0x000fe4000fffe1ff */
[----:B------:R-:W-:Y:S02]  /*2cf0*/  UIMAD UR44, UR6, UR10, UR44 ;  /* 0x0000000a062c72a4 */ /* 0x000fe4000f8e022c */
[----:B------:R-:W-:-:S12]  /*2d00*/  UIMAD UR48, UR4, UR12, UR48 ;  /* 0x0000000c043072a4 */ /* 0x000fd8000f8e0230 */
.L_x_45:
[----:B------:R-:W-:Y:S01]  /*2d10*/  VIADD R11, R11, 0x1 ;  /* 0x000000010b0b7836 */ /* 0x000fe20000000000 */
[----:B------:R-:W-:Y:S02]  /*2d20*/  R2UR UR5, R90 ;  /* 0x000000005a0572ca */ /* 0x000fe400000e0000 */
[----:B------:R-:W-:Y:S02]  /*2d30*/  R2UR UR4, R89 ;  /* 0x00000000590472ca */ /* 0x000fe400000e0000 */
[C---:B------:R-:W-:Y:S02]  /*2d40*/  ISETP.NE.AND P0, PT, R11.reuse, 0x2, PT ;  /* 0x000000020b00780c */ /* 0x040fe40003f05270 */
[----:B------:R-:W-:Y:S02]  /*2d50*/  PLOP3.LUT P2, PT, PT, PT, PT, 0x80, 0x8 ;  /* 0x000000000008781c */ /* 0x000fe40003f4f070 */
[----:B-1----:R-:W-:Y:S02]  /*2d60*/  SEL R0, RZ, 0x1, P0 ;  /* 0x00000001ff007807 */ /* 0x002fe40000000000 */
[----:B------:R-:W-:-:S02]  /*2d70*/  SEL R11, R11, RZ, P0 ;  /* 0x000000ff0b0b7207 */ /* 0x000fc40000000000 */
[----:B------:R-:W-:Y:S01]  /*2d80*/  LOP3.LUT R10, R10, R0, RZ, 0x3c, !PT ;  /* 0x000000000a0a7212 */ /* 0x000fe200078e3cff */
[----:B------:R-:W-:Y:S02]  /*2d90*/  UIADD3 UR16, UPT, UPT, UR48, UR5, URZ ;  /* 0x0000000530107290 */ /* 0x000fe4000fffe0ff */
[----:B------:R-:W-:Y:S01]  /*2da0*/  UIADD3 UR20, UPT, UPT, UR44, UR4, URZ ;  /* 0x000000042c147290 */ /* 0x000fe2000fffe0ff */
[----:B------:R-:W-:Y:S11]  /*2db0*/  BRA.U UP1, `(.L_x_46) ;  /* 0xffffffed01847547 */ /* 0x000ff6000b83ffff */
[----:B------:R-:W-:Y:S01]  /*2dc0*/  UIADD3 UR21, UPT, UPT, UR21, 0x10, URZ ;  /* 0x0000001015157890 */ /* 0x000fe2000fffe0ff */
[----:B------:R-:W-:-:S03]  /*2dd0*/  SHF.L.U32 R2, R12, 0x1f, RZ ;  /* 0x0000001f0c027819 */ /* 0x000fc600000006ff */
[----:B------:R-:W-:-:S09]  /*2de0*/  ULEA UR4, UR29, UR21, 0x3 ;  /* 0x000000151d047291 */ /* 0x000fd2000f8e18ff */
[----:B------:R-:W1:Y:S02]  /*2df0*/  SYNCS.PHASECHK.TRANS64.TRYWAIT P0, [UR4], R2 ;  /* 0x00000002ff0075a7 */ /* 0x000e640008001104 */
[----:B-1----:R-:W-:Y:S05]  /*2e00*/  @!P0 BRA `(.L_x_47) ;  /* 0x0000009800688947 */ /* 0x002fea0003800000 */
.L_x_190:
[----:B------:R-:W-:-:S04]  /*2e10*/  UIADD3 UR4, UPT, UPT, UR29, 0x1, URZ ;  /* 0x000000011d047890 */ /* 0x000fc8000fffe0ff */
[----:B------:R-:W-:-:S04]  /*2e20*/  UISETP.NE.AND UP0, UPT, UR4, 0x2, UPT ;  /* 0x000000020400788c */ /* 0x000fc8000bf05270 */
[----:B------:R-:W-:Y:S02]  /*2e30*/  USEL UR5, URZ, 0x1, UP0 ;  /* 0x00000001ff057887 */ /* 0x000fe40008000000 */
[----:B------:R-:W-:-:S04]  /*2e40*/  USEL UR4, UR4, URZ, UP0 ;  /* 0x000000ff04047287 */ /* 0x000fc80008000000 */
[----:B------:R-:W-:Y:S01]  /*2e50*/  ULEA UR4, UR4, UR21, 0x3 ;  /* 0x0000001504047291 */ /* 0x000fe2000f8e18ff */
[----:B-1----:R-:W-:-:S04]  /*2e60*/  LOP3.LUT R2, R12, UR5, RZ, 0x3c, !PT ;  /* 0x000000050c027c12 */ /* 0x002fc8000f8e3cff */
[----:B------:R-:W-:Y:S01]  /*2e70*/  SHF.L.U32 R2, R2, 0x1f, RZ ;  /* 0x0000001f02027819 */ /* 0x000fe200000006ff */
[----:B------:R-:W-:-:S07]  /*2e80*/  IMAD.U32 R0, RZ, RZ, UR4 ;  /* 0x00000004ff007e24 */ /* 0x000fce000f8e00ff */
.L_x_48:
[----:B-1----:R1:W2:Y:S02]  /*2e90*/  SYNCS.PHASECHK.TRANS64.TRYWAIT P0, [R0+URZ], R2 ;  /* 0x00000002000075a7 */ /* 0x0022a400080011ff */
[----:B--2---:R-:W-:Y:S05]  /*2ea0*/  @!P0 NANOSLEEP.SYNCS 0x989680 ;  /* 0x009896800000895d */ /* 0x004fea0003900000 */
[----:B------:R-:W2:Y:S02]  /*2eb0*/  @!P0 SYNCS.PHASECHK.TRANS64 P0, [R0+URZ], R2 ;  /* 0x00000002000085a7 */ /* 0x000ea400080010ff */
[----:B--2---:R-:W-:Y:S05]  /*2ec0*/  @P0 EXIT ;  /* 0x000000000000094d */ /* 0x004fea0003800000 */
[----:B------:R-:W-:Y:S05]  /*2ed0*/  BRA `(.L_x_48) ;  /* 0xfffffffc00ec7947 */ /* 0x000fea000383ffff */
.L_x_22:
[----:B------:R-:W-:-:S04]  /*2ee0*/  UISETP.NE.AND UP0, UPT, UR52, URZ, UPT ;  /* 0x000000ff3400728c */ /* 0x000fc8000bf05270 */
[----:B------:R-:W-:-:S09]  /*2ef0*/  UISETP.NE.OR UP0, UPT, UR21, 0x1, UP0 ;  /* 0x000000011500788c */ /* 0x000fd20008705670 */
[----:B------:R-:W-:Y:S05]  /*2f00*/  BRA.U UP0, `(.L_x_49) ;  /* 0x0000000500487547 */ /* 0x000fea000b800000 */
[----:B------:R-:W-:Y:S01]  /*2f10*/  ISETP.GE.U32.AND P2, PT, R0, 0x10, PT ;  /* 0x000000100000780c */ /* 0x000fe20003f46070 */
[----:B------:R-:W-:Y:S01]  /*2f20*/  IMAD.MOV.U32 R12, RZ, RZ, 0x1 ;  /* 0x00000001ff0c7424 */ /* 0x000fe200078e00ff */
[----:B------:R-:W-:Y:S02]  /*2f30*/  CS2R R10, SRZ ;  /* 0x00000000000a7805 */ /* 0x000fe4000001ff00 */
[----:B------:R-:W-:Y:S01]  /*2f40*/  CS2R R8, SRZ ;  /* 0x0000000000087805 */ /* 0x000fe2000001ff00 */
[----:B------:R-:W-:Y:S01]  /*2f50*/  UMOV UR6, 0x400 ;  /* 0x0000040000067882 */ /* 0x000fe20000000000 */
[----:B------:R-:W-:Y:S01]  /*2f60*/  UMOV UR5, URZ ;  /* 0x000000ff00057c82 */ /* 0x000fe20008000000 */
[----:B------:R-:W-:-:S12]  /*2f70*/  ULEA UR6, UR52, UR6, 0x18 ;  /* 0x0000000634067291 */ /* 0x000fd8000f8ec0ff */
.L_x_53:
[----:B------:R-:W-:Y:S02]  /*2f80*/  LEA R2, R8, UR6, 0x3 ;  /* 0x0000000608027c11 */ /* 0x000fe4000f8e18ff */
[----:B------:R-:W-:-:S03]  /*2f90*/  SHF.L.U32 R4, R9, 0x1f, RZ ;  /* 0x0000001f09047819 */ /* 0x000fc600000006ff */
[----:B------:R-:W-:Y:S01]  /*2fa0*/  VIADD R5, R2, 0xc0 ;  /* 0x000000c002057836 */ /* 0x000fe20000000000 */
[----:B------:R-:W1:Y:S02]  /*2fb0*/  SYNCS.PHASECHK.TRANS64.TRYWAIT P0, [R2+URZ+0xb0], R4 ;  /* 0x0000b004020075a7 */ /* 0x000e6400080011ff */
[----:B-1----:R-:W-:Y:S05]  /*2fc0*/  @!P0 BRA `(.L_x_50) ;  /* 0x0000009800108947 */ /* 0x002fea0003800000 */
.L_x_191:
[----:B------:R-:W-:Y:S01]  /*2fd0*/  ULEA UR4, UR5, UR6, 0x3 ;  /* 0x0000000605047291 */ /* 0x000fe2000f8e18ff */
[----:B-1----:R-:W-:Y:S01]  /*2fe0*/  PRMT R2, RZ, 0x654, R5 ;  /* 0x00000654ff027816 */ /* 0x002fe20000000005 */
[----:B------:R-:W-:Y:S01]  /*2ff0*/  @!P2 IMAD.MOV.U32 R4, RZ, RZ, 0x10 ;  /* 0x00000010ff04a424 */ /* 0x000fe200078e00ff */
[----:B------:R-:W-:Y:S01]  /*3000*/  SHF.L.U32 R5, R12, 0x1f, RZ ;  /* 0x0000001f0c057819 */ /* 0x000fe200000006ff */
[----:B------:R-:W-:Y:S01]  /*3010*/  UIADD3 UR7, UPT, UPT, UR4, 0x70, URZ ;  /* 0x0000007004077890 */ /* 0x000fe2000fffe0ff */
[----:B------:R1:W-:Y:S05]  /*3020*/  SYNCS.ARRIVE.TRANS64.RED.A1T0 RZ, [R2+URZ], RZ ;  /* 0x000000ff02ff79a7 */ /* 0x0003ea00081004ff */
[----:B------:R-:W-:Y:S01]  /*3030*/  IMAD.U32 R6, RZ, RZ, UR7 ;  /* 0x00000007ff067e24 */ /* 0x000fe2000f8e00ff */
[----:B------:R-:W2:Y:S04]  /*3040*/  SYNCS.PHASECHK.TRANS64.TRYWAIT P0, [UR4+0x80], R5 ;  /* 0x00008005ff0075a7 */ /* 0x000ea80008001104 */
[----:B------:R-:W-:Y:S01]  /*3050*/  PRMT R6, R0, 0x654, R6 ;  /* 0x0000065400067816 */ /* 0x000fe20000000006 */
[----:B-12---:R-:W-:Y:S06]  /*3060*/  @!P0 BRA `(.L_x_51) ;  /* 0x0000009400fc8947 */ /* 0x006fec0003800000 */
.L_x_193:
[----:B------:R-:W-:Y:S01]  /*3070*/  ULEA UR8, UR5, UR6, 0x4 ;  /* 0x0000000605087291 */ /* 0x000fe2000f8e20ff */
[----:B------:R-:W-:Y:S01]  /*3080*/  SEL R3, R6, R3, !P2 ;  /* 0x0000000306037207 */ /* 0x000fe20005000000 */
[----:B------:R-:W-:Y:S01]  /*3090*/  UIADD3 UR9, UPT, UPT, UR4, 0x70, URZ ;  /* 0x0000007004097890 */ /* 0x000fe2000fffe0ff */
[----:B-1----:R-:W-:Y:S01]  /*30a0*/  LEA R2, R11, UR6, 0x3 ;  /* 0x000000060b027c11 */ /* 0x002fe2000f8e18ff */
[----:B------:R-:W-:Y:S01]  /*30b0*/  UIADD3 UR8, UPT, UPT, UR8, 0xe0, URZ ;  /* 0x000000e008087890 */ /* 0x000fe2000fffe0ff */
[----:B------:R1:W-:Y:S01]  /*30c0*/  @!P2 SYNCS.ARRIVE.TRANS64.RED RZ, [R3+URZ], R4 ;  /* 0x0000000403ffa9a7 */ /* 0x0003e200080004ff */
[----:B------:R-:W-:Y:S01]  /*30d0*/  UIADD3 UR4, UPT, UPT, UR5, 0x1, URZ ;  /* 0x0000000105047890 */ /* 0x000fe2000fffe0ff */
[----:B------:R-:W-:-:S03]  /*30e0*/  VIADD R8, R8, 0x1 ;  /* 0x0000000108087836 */ /* 0x000fc60000000000 */
[----:B------:R-:W-:Y:S02]  /*30f0*/  UISETP.NE.AND UP0, UPT, UR4, 0x2, UPT ;  /* 0x000000020400788c */ /* 0x000fe4000bf05270 */
[----:B------:R-:W-:Y:S01]  /*3100*/  ISETP.NE.AND P0, PT, R8, 0x2, PT ;  /* 0x000000020800780c */ /* 0x000fe20003f05270 */
[----:B------:R-:W-:Y:S06]  /*3110*/  UGETNEXTWORKID.BROADCAST [UR8], [UR9] ;  /* 0x00000000080073ca */ /* 0x000fec0008000100 */
[----:B------:R-:W-:Y:S02]  /*3120*/  USEL UR7, URZ, 0x1, UP0 ;  /* 0x00000001ff077887 */ /* 0x000fe40008000000 */
[----:B------:R-:W-:-:S04]  /*3130*/  USEL UR5, UR4, URZ, UP0 ;  /* 0x000000ff04057287 */ /* 0x000fc80008000000 */
[----:B------:R-:W-:Y:S02]  /*3140*/  LOP3.LUT R12, R12, UR7, RZ, 0x3c, !PT ;  /* 0x000000070c0c7c12 */ /* 0x000fe4000f8e3cff */
[----:B-1----:R-:W-:-:S04]  /*3150*/  SHF.L.U32 R4, R10, 0x1f, RZ ;  /* 0x0000001f0a047819 */ /* 0x002fc800000006ff */
[----:B------:R-:W1:Y:S02]  /*3160*/  SYNCS.PHASECHK.TRANS64.TRYWAIT P1, [R2+URZ+0x70], R4 ;  /* 0x00007004020075a7 */ /* 0x000e6400080211ff */
[----:B-1----:R-:W-:Y:S05]  /*3170*/  @!P1 BRA `(.L_x_52) ;  /* 0x0000009400d09947 */ /* 0x002fea0003800000 */
.L_x_194:
[C---:B-1----:R-:W-:Y:S01]  /*3180*/  LEA R4, R11.reuse, UR6, 0x4 ;  /* 0x000000060b047c11 */ /* 0x042fe2000f8e20ff */
[----:B------:R-:W-:Y:S01]  /*3190*/  VIADD R2, R2, 0x80 ;  /* 0x0000008002027836 */ /* 0x000fe20000000000 */
[----:B------:R-:W-:Y:S01]  /*31a0*/  SEL R8, R8, RZ, P0 ;  /* 0x000000ff08087207 */ /* 0x000fe20000000000 */
[----:B------:R-:W-:-:S03]  /*31b0*/  VIADD R11, R11, 0x1 ;  /* 0x000000010b0b7836 */ /* 0x000fc60000000000 */
[----:B------:R-:W1:Y:S01]  /*31c0*/  LDS.128 R4, [R4+0xe0] ;  /* 0x0000e00004047984 */ /* 0x000e620000000c00 */
[----:B------:R-:W-:Y:S02]  /*31d0*/  PRMT R2, RZ, 0x654, R2 ;  /* 0x00000654ff027816 */ /* 0x000fe40000000002 */
[C---:B------:R-:W-:Y:S01]  /*31e0*/  ISETP.NE.AND P1, PT, R11.reuse, 0x2, PT ;  /* 0x000000020b00780c */ /* 0x040fe20003f25270 */
[----:B------:R-:W-:Y:S01]  /*31f0*/  @!PT LDS RZ, [RZ] ;  /* 0x00000000fffff984 */ /* 0x000fe20000000800 */
[----:B------:R-:W-:Y:S01]  /*3200*/  @!PT LDS RZ, [RZ] ;  /* 0x00000000fffff984 */ /* 0x000fe20000000800 */
[----:B------:R-:W-:Y:S01]  /*3210*/  @!PT LDS RZ, [RZ] ;  /* 0x00000000fffff984 */ /* 0x000fe20000000800 */
[----:B------:R-:W-:Y:S01]  /*3220*/  @!PT LDS RZ, [RZ] ;  /* 0x00000000fffff984 */ /* 0x000fe20000000800 */
[----:B------:R2:W-:Y:S06]  /*3230*/  MEMBAR.ALL.CTA ;  /* 0x0000000000007992 */ /* 0x0005ec0000008000 */
[----:B--2---:R-:W2:Y:S01]  /*3240*/  FENCE.VIEW.ASYNC.S ;  /* 0x00000000000073c6 */ /* 0x004ea20000000000 */
[----:B------:R-:W-:Y:S01]  /*3250*/  SEL R11, R11, RZ, P1 ;  /* 0x000000ff0b0b7207 */ /* 0x000fe20000800000 */
[----:B--2---:R2:W-:Y:S01]  /*3260*/  SYNCS.ARRIVE.TRANS64.RED.A1T0 RZ, [R2+URZ], RZ ;  /* 0x000000ff02ff79a7 */ /* 0x0045e200081004ff */
[----:B-1----:R-:W-:-:S02]  /*3270*/  LOP3.LUT P3, RZ, R6, 0x1, RZ, 0xc0, !PT ;  /* 0x0000000106ff7812 */ /* 0x002fc4000786c0ff */
[----:B------:R-:W-:-:S04]  /*3280*/  SEL R4, RZ, 0x1, P1 ;  /* 0x00000001ff047807 */ /* 0x000fc80000800000 */
[----:B------:R-:W-:Y:S02]  /*3290*/  LOP3.LUT R10, R10, R4, RZ, 0x3c, !PT ;  /* 0x000000040a0a7212 */ /* 0x000fe400078e3cff */
[----:B--2---:R-:W-:-:S04]  /*32a0*/  SEL R2, RZ, 0x1, P0 ;  /* 0x00000001ff027807 */ /* 0x004fc80000000000 */
[----:B------:R-:W-:Y:S01]  /*32b0*/  LOP3.LUT R9, R9, R2, RZ, 0x3c, !PT ;  /* 0x0000000209097212 */ /* 0x000fe200078e3cff */
[----:B------:R-:W-:Y:S06]  /*32c0*/  @P3 BRA `(.L_x_53) ;  /* 0xfffffffc002c3947 */ /* 0x000fec000383ffff */
[----:B------:R-:W-:Y:S01]  /*32d0*/  ULEA UR4, UR5, UR6, 0x3 ;  /* 0x0000000605047291 */ /* 0x000fe2000f8e18ff */
[----:B------:R-:W-:-:S08]  /*32e0*/  SHF.L.U32 R2, R12, 0x1f, RZ ;  /* 0x0000001f0c027819 */ /* 0x000fd000000006ff */
[----:B------:R-:W1:Y:S02]  /*32f0*/  SYNCS.PHASECHK.TRANS64 P0, [UR4+0x80], R2 ;  /* 0x00008002ff0075a7 */ /* 0x000e640008001004 */
[----:B-1----:R-:W-:Y:S05]  /*3300*/  @P0 BRA `(.L_x_54) ;  /* 0x0000000000080947 */ /* 0x002fea0003800000 */
[----:B------:R-:W1:Y:S02]  /*3310*/  SYNCS.PHASECHK.TRANS64.TRYWAIT P0, [UR4+0x80], R2 ;  /* 0x00008002ff0075a7 */ /* 0x000e640008001104 */
[----:B-1----:R-:W-:Y:S05]  /*3320*/  @!P0 BRA `(.L_x_55) ;  /* 0x0000009400788947 */ /* 0x002fea0003800000 */
.L_x_54:
[----:B------:R-:W-:-:S04]  /*3330*/  UIADD3 UR7, UPT, UPT, UR5, 0x1, URZ ;  /* 0x0000000105077890 */ /* 0x000fc8000fffe0ff */
[----:B------:R-:W-:-:S04]  /*3340*/  UISETP.NE.AND UP0, UPT, UR7, 0x2, UPT ;  /* 0x000000020700788c */ /* 0x000fc8000bf05270 */
[----:B------:R-:W-:Y:S02]  /*3350*/  USEL UR8, URZ, 0x1, UP0 ;  /* 0x00000001ff087887 */ /* 0x000fe40008000000 */
[----:B------:R-:W-:-:S04]  /*3360*/  USEL UR7, UR7, URZ, UP0 ;  /* 0x000000ff07077287 */ /* 0x000fc80008000000 */
[----:B------:R-:W-:Y:S01]  /*3370*/  ULEA UR7, UR7, UR6, 0x3 ;  /* 0x0000000607077291 */ /* 0x000fe2000f8e18ff */
[----:B-1----:R-:W-:-:S04]  /*3380*/  LOP3.LUT R2, R12, UR8, RZ, 0x3c, !PT ;  /* 0x000000080c027c12 */ /* 0x002fc8000f8e3cff */
[----:B------:R-:W-:-:S04]  /*3390*/  SHF.L.U32 R0, R2, 0x1f, RZ ;  /* 0x0000001f02007819 */ /* 0x000fc800000006ff */
[----:B------:R-:W1:Y:S02]  /*33a0*/  SYNCS.PHASECHK.TRANS64 P0, [UR7+0x80], R0 ;  /* 0x00008000ff0075a7 */ /* 0x000e640008001007 */
[----:B-1----:R-:W-:Y:S05]  /*33b0*/  @P0 EXIT ;  /* 0x000000000000094d */ /* 0x002fea0003800000 */
[----:B------:R-:W-:Y:S02]  /*33c0*/  SHF.L.U32 R2, R2, 0x1f, RZ ;  /* 0x0000001f02027819 */ /* 0x000fe400000006ff */
[----:B------:R-:W-:-:S07]  /*33d0*/  MOV R0, UR7 ;  /* 0x0000000700007c02 */ /* 0x000fce0008000f00 */
.L_x_56:
[----:B-1----:R1:W2:Y:S02]  /*33e0*/  SYNCS.PHASECHK.TRANS64.TRYWAIT P0, [R0+URZ+0x80], R2 ;  /* 0x00008002000075a7 */ /* 0x0022a400080011ff */
[----:B--2---:R-:W-:Y:S05]  /*33f0*/  @!P0 NANOSLEEP.SYNCS 0x989680 ;  /* 0x009896800000895d */ /* 0x004fea0003900000 */
[----:B------:R-:W2:Y:S02]  /*3400*/  @!P0 SYNCS.PHASECHK.TRANS64 P0, [R0+URZ+0x80], R2 ;  /* 0x00008002000085a7 */ /* 0x000ea400080010ff */
[----:B--2---:R-:W-:Y:S05]  /*3410*/  @P0 EXIT ;  /* 0x000000000000094d */ /* 0x004fea0003800000 */
[----:B------:R-:W-:Y:S05]  /*3420*/  BRA `(.L_x_56) ;  /* 0xfffffffc00ec7947 */ /* 0x000fea000383ffff */
.L_x_49:
[----:B------:R-:W-:Y:S05]  /*3430*/  BRA.U UP4, `(.L_x_57) ;  /* 0x0000001504007547 */ /* 0x000fea000b800000 */
[----:B------:R-:W-:Y:S01]  /*3440*/  UMOV UR4, 0x40 ;  /* 0x0000004000047882 */ /* 0x000fe20000000000 */
[----:B------:R-:W-:Y:S01]  /*3450*/  NOP ;  /* 0x0000000000007918 */ /* 0x000fe20000000000 */
[----:B------:R-:W-:Y:S01]  /*3460*/  ULEA UR5, UR52, UR4, 0x18 ;  /* 0x0000000434057291 */ /* 0x000fe2000f8ec0ff */
[----:B------:R-:W-:Y:S02]  /*3470*/  UMOV UR6, 0x400 ;  /* 0x0000040000067882 */ /* 0x000fe40000000000 */
[----:B------:R-:W-:-:S06]  /*3480*/  ULEA UR6, UR52, UR6, 0x18 ;  /* 0x0000000634067291 */ /* 0x000fcc000f8ec0ff */
[----:B------:R-:W1:Y:S02]  /*3490*/  LDS.U8 R0, [UR5+0x1c] ;  /* 0x00001c05ff007984 */ /* 0x000e640008000000 */
[----:B-1----:R-:W-:-:S13]  /*34a0*/  ISETP.NE.AND P0, PT, R0, RZ, PT ;  /* 0x000000ff0000720c */ /* 0x002fda0003f05270 */
[----:B------:R-:W-:Y:S05]  /*34b0*/  @P0 BRA `(.L_x_58) ;  /* 0x0000000400080947 */ /* 0x000fea0003800000 */
[----:B------:R-:W-:Y:S02]  /*34c0*/  UISETP.NE.U32.AND UP1, UPT, UR69, 0x1, UPT ;  /* 0x000000014500788c */ /* 0x000fe4000bf25070 */
[----:B------:R-:W-:-:S07]  /*34d0*/  UIADD3 UR7, UPT, UPT, UR5, 0x8, URZ ;  /* 0x0000000805077890 */ /* 0x000fce000fffe0ff */
[----:B------:R-:W-:Y:S05]  /*34e0*/  BRA.U !UP1, `(.L_x_59) ;  /* 0x00000001099c7547 */ /* 0x000fea000b800000 */
[----:B------:R-:W-:Y:S01]  /*34f0*/  ELECT P0, URZ, PT ;  /* 0x0000000000ff782f */ /* 0x000fe20003800000 */
[----:B------:R-:W-:-:S12]  /*3500*/  BSSY B0, `(.L_x_59) ;  /* 0x0000025000007945 */ /* 0x000fd80003800000 */
[----:B------:R-:W-:Y:S05]  /*3510*/  @!P0 BRA `(.L_x_60) ;  /* 0x00000000008c8947 */ /* 0x000fea0003800000 */
[----:B------:R-:W-:-:S05]  /*3520*/  UMOV UR4, 0x10 ;  /* 0x0000001000047882 */ /* 0x000fca0000000000 */
[----:B------:R-:W-:Y:S04]  /*3530*/  DEPBAR.LE SB1, 0x36 ;  /* 0x00009d800000791a */ /* 0x000fe80000000000 */
[----:B------:R-:W1:Y:S02]  /*3540*/  UTCATOMSWS.2CTA.FIND_AND_SET.ALIGN UP0, UR4, UR4 ;  /* 0x00000004000475e3 */ /* 0x000e640008200800 */
[----:B-1----:R-:W-:Y:S01]  /*3550*/  MOV R10, UR4 ;  /* 0x00000004000a7c02 */ /* 0x002fe20008000f00 */
[----:B------:R-:W-:Y:S06]  /*3560*/  BRA.U UP0, `(.L_x_61) ;  /* 0x0000000100187547 */ /* 0x000fec000b800000 */
.L_x_62:
[----:B------:R-:W-:Y:S05]  /*3570*/  NANOSLEEP 0x64 ;  /* 0x000000640000795d */ /* 0x000fea0003800000 */
[----:B------:R-:W-:-:S05]  /*3580*/  UMOV UR4, 0x10 ;  /* 0x0000001000047882 */ /* 0x000fca0000000000 */
[----:B------:R-:W-:Y:S04]  /*3590*/  DEPBAR.LE SB1, 0x36 ;  /* 0x00009d800000791a */ /* 0x000fe80000000000 */
[----:B------:R-:W1:Y:S02]  /*35a0*/  UTCATOMSWS.2CTA.FIND_AND_SET.ALIGN UP0, UR4, UR4 ;  /* 0x00000004000475e3 */ /* 0x000e640008200800 */
[----:B-1----:R-:W-:Y:S01]  /*35b0*/  MOV R10, UR4 ;  /* 0x00000004000a7c02 */ /* 0x002fe20008000f00 */
[----:B------:R-:W-:Y:S05]  /*35c0*/  BRA.U !UP0, `(.L_x_62) ;  /* 0xfffffffd08e87547 */ /* 0x000fea000b83ffff */
.L_x_61:
[----:B------:R-:W1:Y:S01]  /*35d0*/  LDS R6, [UR5+0x10] ;  /* 0x00001005ff067984 */ /* 0x000e620008000800 */
[----:B------:R-:W-:Y:S01]  /*35e0*/  IMAD.U32 R0, RZ, RZ, UR6 ;  /* 0x00000006ff007e24 */ /* 0x000fe2000f8e00ff */
[----:B------:R-:W-:-:S03]  /*35f0*/  MOV R4, UR68 ;  /* 0x0000004400047c02 */ /* 0x000fc60008000f00 */
[----:B------:R-:W-:Y:S01]  /*3600*/  VIADD R0, R0, 0x100 ;  /* 0x0000010000007836 */ /* 0x000fe20000000000 */
[----:B-1----:R-:W-:-:S04]  /*3610*/  SHF.L.U32 R6, R6, 0x1f, RZ ;  /* 0x0000001f06067819 */ /* 0x002fc800000006ff */
[----:B------:R-:W1:Y:S02]  /*3620*/  SYNCS.PHASECHK.TRANS64.TRYWAIT P0, [UR5+0x8], R6 ;  /* 0x00000806ff0075a7 */ /* 0x000e640008001105 */
[----:B-1----:R-:W-:Y:S05]  /*3630*/  @P0 BRA `(.L_x_63) ;  /* 0x0000000000080947 */ /* 0x002fea0003800000 */
[----:B------:R-:W1:Y:S02]  /*3640*/  SYNCS.PHASECHK.TRANS64.TRYWAIT P0, [UR5+0x8], R6 ;  /* 0x00000806ff0075a7 */ /* 0x000e640008001105 */
[----:B-1----:R-:W-:Y:S05]  /*3650*/  @!P0 BRA `(.L_x_64) ;  /* 0x0000009000c48947 */ /* 0x002fea0003800000 */
.L_x_63:
[----:B------:R-:W-:Y:S01]  /*3660*/  PRMT R4, R4, 0x654, R0 ;  /* 0x0000065404047816 */ /* 0x000fe20000000000 */
[----:B------:R-:W-:Y:S01]  /*3670*/  HFMA2 R0, -RZ, RZ, 0, 5.9604644775390625e-08 ;  /* 0x00000001ff007431 */ /* 0x000fe200000001ff */
[----:B------:R-:W-:Y:S01]  /*3680*/  UPRMT UR4, UR68, 0x654, UR7 ;  /* 0x0000065444047896 */ /* 0x000fe20008000007 */
[----:B------:R-:W-:Y:S02]  /*3690*/  IMAD.MOV.U32 R8, RZ, RZ, 0xffff ;  /* 0x0000ffffff087424 */ /* 0x000fe400078e00ff */
[----:B-1----:R-:W-:Y:S02]  /*36a0*/  IMAD.MOV.U32 R6, RZ, RZ, 0x4 ;  /* 0x00000004ff067424 */ /* 0x002fe400078e00ff */
[----:B------:R-:W-:Y:S01]  /*36b0*/  IMAD.SHL.U32 R9, R10, 0x20, RZ ;  /* 0x000000200a097824 */ /* 0x000fe200078e00ff */
[----:B------:R-:W-:Y:S02]  /*36c0*/  MOV R5, UR4 ;  /* 0x0000000400057c02 */ /* 0x000fe40008000f00 */
[-C--:B------:R-:W-:Y:S01]  /*36d0*/  SHF.L.U32 R8, R8, R10.reuse, RZ ;  /* 0x0000000a08087219 */ /* 0x080fe200000006ff */
[----:B------:R1:W-:Y:S01]  /*36e0*/  SYNCS.ARRIVE.TRANS64.RED RZ, [UR4], R6 ;  /* 0x00000006ffff79a7 */ /* 0x0003e20008000404 */
[----:B------:R-:W-:Y:S01]  /*36f0*/  SHF.L.U32 R7, R0, R10, RZ ;  /* 0x0000000a00077219 */ /* 0x000fe200000006ff */
[----:B------:R1:W-:Y:S04]  /*3700*/  STS [UR6+0x100], R9 ;  /* 0x00010009ff007988 */ /* 0x0003e80008000806 */
[----:B------:R1:W-:Y:S04]  /*3710*/  STAS [R4.64], R10 ;  /* 0x0000000a04007dbd */ /* 0x0003e8000c0008ff */
[----:B------:R1:W-:Y:S04]  /*3720*/  ATOMS.OR RZ, [UR5+0x14], R8 ;  /* 0x00001408ffff798c */ /* 0x0003e8000b000005 */
[----:B------:R1:W-:Y:S04]  /*3730*/  ATOMS.OR RZ, [UR5+0x18], R7 ;  /* 0x00001807ffff798c */ /* 0x0003e8000b000005 */
[----:B------:R1:W-:Y:S02]  /*3740*/  ATOMS.XOR RZ, [UR5+0x10], R0 ;  /* 0x00001000ffff798c */ /* 0x0003e4000b800005 */
.L_x_60:
[----:B------:R-:W-:Y:S05]  /*3750*/  BSYNC B0 ;  /* 0x0000000000007941 */ /* 0x000fea0003800000 */
.L_x_59:
[----:B------:R-:W-:Y:S05]  /*3760*/  BRA.U UP1, `(.L_x_65) ;  /* 0x00000001016c7547 */ /* 0x000fea000b800000 */
[----:B------:R-:W-:-:S03]  /*3770*/  UMOV UR4, 0xffffffff ;  /* 0xffffffff00047882 */ /* 0x000fc60000000000 */
[----:B------:R-:W-:Y:S05]  /*3780*/  BRA.DIV UR4, `(.L_x_66) ;  /* 0x0000009204907947 */ /* 0x000fea000b800000 */
[----:B------:R-:W-:-:S13]  /*3790*/  ELECT P6, URZ, PT ;  /* 0x0000000000ff782f */ /* 0x000fda00038c0000 */
.L_x_198:
[----:B------:R-:W-:Y:S05]  /*37a0*/  @!P6 BRA `(.L_x_65) ;  /* 0x00000000005ce947 */ /* 0x000fea0003800000 */
[----:B-1----:R-:W1:Y:S02]  /*37b0*/  LDS R4, [UR5+0x10] ;  /* 0x00001005ff047984 */ /* 0x002e640008000800 */
[----:B-1----:R-:W-:-:S04]  /*37c0*/  SHF.L.U32 R4, R4, 0x1f, RZ ;  /* 0x0000001f04047819 */ /* 0x002fc800000006ff */
[----:B------:R-:W1:Y:S02]  /*37d0*/  SYNCS.PHASECHK.TRANS64.TRYWAIT P0, [UR5+0x8], R4 ;  /* 0x00000804ff0075a7 */ /* 0x000e640008001105 */
[----:B-1----:R-:W-:Y:S05]  /*37e0*/  @P0 BRA `(.L_x_67) ;  /* 0x0000000000080947 */ /* 0x002fea0003800000 */
[----:B------:R-:W1:Y:S02]  /*37f0*/  SYNCS.PHASECHK.TRANS64.TRYWAIT P0, [UR5+0x8], R4 ;  /* 0x00000804ff0075a7 */ /* 0x000e640008001105 */
[----:B-1----:R-:W-:Y:S05]  /*3800*/  @!P0 BRA `(.L_x_68) ;  /* 0x0000009000908947 */ /* 0x002fea0003800000 */
.L_x_67:
[----:B------:R-:W2:Y:S01]  /*3810*/  LDS R6, [UR6+0x100] ;  /* 0x00010006ff067984 */ /* 0x000ea20008000800 */
[----:B-1----:R-:W-:Y:S02]  /*3820*/  HFMA2 R0, -RZ, RZ, 0, 5.9604644775390625e-08 ;  /* 0x00000001ff007431 */ /* 0x002fe400000001ff */
[----:B------:R-:W-:Y:S01]  /*3830*/  IMAD.MOV.U32 R4, RZ, RZ, 0xffff ;  /* 0x0000ffffff047424 */ /* 0x000fe200078e00ff */
[----:B------:R-:W-:Y:S01]  /*3840*/  UPRMT UR4, UR68, 0x654, UR7 ;  /* 0x0000065444047896 */ /* 0x000fe20008000007 */
[----:B--2---:R-:W-:-:S03]  /*3850*/  IMAD.SHL.U32 R5, R6, 0x20, RZ ;  /* 0x0000002006057824 */ /* 0x004fc600078e00ff */
[-C--:B------:R-:W-:Y:S02]  /*3860*/  SHF.L.U32 R4, R4, R6.reuse, RZ ;  /* 0x0000000604047219 */ /* 0x080fe400000006ff */
[----:B------:R-:W-:Y:S01]  /*3870*/  SHF.L.U32 R6, R0, R6, RZ ;  /* 0x0000000600067219 */ /* 0x000fe200000006ff */
[----:B------:R2:W-:Y:S04]  /*3880*/  STS [UR6+0x100], R5 ;  /* 0x00010005ff007988 */ /* 0x0005e80008000806 */
[----:B------:R2:W-:Y:S04]  /*3890*/  ATOMS.OR RZ, [UR5+0x14], R4 ;  /* 0x00001404ffff798c */ /* 0x0005e8000b000005 */
[----:B------:R2:W-:Y:S01]  /*38a0*/  ATOMS.OR RZ, [UR5+0x18], R6 ;  /* 0x00001806ffff798c */ /* 0x0005e2000b000005 */
[----:B------:R-:W-:Y:S03]  /*38b0*/  SYNCS.ARRIVE.TRANS64.RED.A1T0 RZ, [UR4], RZ ;  /* 0x000000ffffff79a7 */ /* 0x000fe60008100404 */
[----:B------:R2:W-:Y:S01]  /*38c0*/  ATOMS.XOR RZ, [UR5+0x10], R0 ;  /* 0x00001000ffff798c */ /* 0x0005e2000b800005 */
[----:B------:R-:W-:Y:S05]  /*38d0*/  BRA `(.L_x_65) ;  /* 0x0000000000107947 */ /* 0x000fea0003800000 */
.L_x_58:
[----:B------:R-:W-:Y:S02]  /*38e0*/  MOV R0, 0xffffffff ;  /* 0xffffffff00007802 */ /* 0x000fe40000000f00 */
[----:B------:R-:W-:-:S03]  /*38f0*/  MOV R4, 0x3920 ;  /* 0x0000392000047802 */ /* 0x000fc60000000f00 */
[----:B------:R1:W-:Y:S04]  /*3900*/  STS [UR6+0x100], R0 ;  /* 0x00010000ff007988 */ /* 0x0003e80008000806 */
[----:B-1---5:R-:W-:Y:S05]  /*3910*/  CALL.REL.NOINC `($__internal_1_$__cuda_sm10x_tcgen05_guardrail_trap_phase_invalid_during_alloc) ;  /* 0x0000009800e47944 */ /* 0x022fea0003c00000 */
.L_x_65:
[----:B------:R-:W-:Y:S05]  /*3920*/  WARPSYNC.ALL ;  /* 0x0000000000007948 */ /* 0x000fea0003800000 */
[----:B------:R-:W3:Y:S01]  /*3930*/  S2UR UR4, SR_CgaCtaId ;  /* 0x00000000000479c3 */ /* 0x000ee20000008800 */
[----:B------:R-:W-:Y:S01]  /*3940*/  UMOV UR41, 0x400 ;  /* 0x0000040000297882 */ /* 0x000fe20000000000 */
[----:B------:R-:W-:-:S06]  /*3950*/  NOP ;  /* 0x0000000000007918 */ /* 0x000fcc0000000000 */
[----:B------:R-:W-:Y:S06]  /*3960*/  BAR.ARV 0x6, 0xa0 ;  /* 0x0182800000007b1d */ /* 0x000fec0000002000 */
[----:B------:R-:W4:Y:S01]  /*3970*/  LDCU UR6, c[0x0][0x38c] ;  /* 0x00007180ff0677ac */ /* 0x000f220008000800 */
[----:B------:R-:W-:Y:S01]  /*3980*/  LOP3.LUT R3, R3, 0xffff, RZ, 0xc0, !PT ;  /* 0x0000ffff03037812 */ /* 0x000fe200078ec0ff */
[----:B-1----:R-:W-:Y:S01]  /*3990*/  IMAD.MOV.U32 R9, RZ, RZ, 0x1 ;  /* 0x00000001ff097424 */ /* 0x002fe200078e00ff */
[----:B------:R-:W-:Y:S01]  /*39a0*/  LOP3.LUT R2, R2, 0xffff, RZ, 0xc0, !PT ;  /* 0x0000ffff02027812 */ /* 0x000fe200078ec0ff */
[----:B------:R-:W-:Y:S01]  /*39b0*/  IMAD.MOV.U32 R8, RZ, RZ, RZ ;  /* 0x000000ffff087224 */ /* 0x000fe200078e00ff */
[----:B------:R-:W-:Y:S01]  /*39c0*/  R2UR UR43, R3 ;  /* 0x00000000032b72ca */ /* 0x000fe200000e0000 */
[----:B------:R-:W-:Y:S01]  /*39d0*/  UMOV UR47, URZ ;  /* 0x000000ff002f7c82 */ /* 0x000fe20008000000 */
[----:B------:R-:W-:-:S02]  /*39e0*/  R2UR UR65, R2 ;  /* 0x00000000024172ca */ /* 0x000fc400000e0000 */
[----:B------:R-:W-:Y:S01]  /*39f0*/  CS2R R2, SRZ ;  /* 0x0000000000027805 */ /* 0x000fe2000001ff00 */
[----:B------:R-:W-:Y:S01]  /*3a00*/  UMOV UR38, URZ ;  /* 0x000000ff00267c82 */ /* 0x000fe20008000000 */
[----:B---3--:R-:W-:Y:S01]  /*3a10*/  ULEA UR41, UR4, UR41, 0x18 ;  /* 0x0000002904297291 */ /* 0x008fe2000f8ec0ff */
[----:B------:R-:W-:Y:S01]  /*3a20*/  UMOV UR37, URZ ;  /* 0x000000ff00257c82 */ /* 0x000fe20008000000 */
[----:B------:R-:W-:Y:S02]  /*3a30*/  UISETP.NE.AND UP3, UPT, UR69, URZ, UPT ;  /* 0x000000ff4500728c */ /* 0x000fe4000bf65270 */
[----:B------:R-:W-:Y:S02]  /*3a40*/  UIADD3 UR5, UPT, UPT, UR41, 0x10800, URZ ;  /* 0x0001080029057890 */ /* 0x000fe4000fffe0ff */
[----:B------:R-:W-:-:S03]  /*3a50*/  UIADD3 UR4, UPT, UPT, UR41, 0x20800, URZ ;  /* 0x0002080029047890 */ /* 0x000fc6000fffe0ff */
[----:B--2---:R-:W1:Y:S01]  /*3a60*/  LDS R0, [UR41+0x100] ;  /* 0x00010029ff007984 */ /* 0x004e620008000800 */
[----:B----4-:R-:W-:Y:S02]  /*3a70*/  UIADD3 UR6, UPT, UPT, UR6, 0x3f, URZ ;  /* 0x0000003f06067890 */ /* 0x010fe4000fffe0ff */
[----:B------:R-:W-:Y:S02]  /*3a80*/  USHF.R.U32.HI UR5, URZ, 0x4, UR5 ;  /* 0x00000004ff057899 */ /* 0x000fe40008011605 */
[----:B------:R-:W-:Y:S02]  /*3a90*/  USHF.R.S32.HI UR64, URZ, 0x1f, UR6 ;  /* 0x0000001fff407899 */ /* 0x000fe40008011406 */
[----:B------:R-:W-:Y:S02]  /*3aa0*/  USHF.R.U32.HI UR4, URZ, 0x4, UR4 ;  /* 0x00000004ff047899 */ /* 0x000fe40008011604 */
[----:B------:R-:W-:Y:S02]  /*3ab0*/  ULEA.HI UR64, UR64, UR6, URZ, 0x6 ;  /* 0x0000000640407291 */ /* 0x000fe4000f8f30ff */
[----:B------:R-:W-:-:S02]  /*3ac0*/  ULOP3.LUT UR5, UR5, 0x3fff, URZ, 0xc0, !UPT ;  /* 0x00003fff05057892 */ /* 0x000fc4000f8ec0ff */
[----:B------:R-:W-:Y:S02]  /*3ad0*/  USHF.R.S32.HI UR64, URZ, 0x6, UR64 ;  /* 0x00000006ff407899 */ /* 0x000fe40008011440 */
[----:B------:R-:W-:Y:S02]  /*3ae0*/  ULOP3.LUT UR45, UR4, 0x3fff, URZ, 0xc0, !UPT ;  /* 0x00003fff042d7892 */ /* 0x000fe4000f8ec0ff */
[----:B------:R-:W-:Y:S01]  /*3af0*/  UISETP.LT.AND UP0, UPT, UR64, 0x1, UPT ;  /* 0x000000014000788c */ /* 0x000fe2000bf01270 */
[----:B------:R-:W-:Y:S01]  /*3b00*/  UMOV UR62, 0x0 ;  /* 0x00000000003e7882 */ /* 0x000fe20000000000 */
        /* <DEDUP_REMOVED lines=9> */
[----:B------:R-:W-:-:S02]  /*3ba0*/  ULOP3.LUT UR44, UR5, 0x10000, URZ, 0xfc, !UPT ;  /* 0x00010000052c7892 */ /* 0x000fc4000f8efcff */
[----:B------:R-:W-:Y:S02]  /*3bb0*/  ULOP3.LUT UR45, UR45, 0x10000, URZ, 0xfc, !UPT ;  /* 0x000100002d2d7892 */ /* 0x000fe4000f8efcff */
[----:B------:R-:W-:Y:S01]  /*3bc0*/  USEL UR66, UR64, 0x1, !UP0 ;  /* 0x0000000140427887 */ /* 0x000fe2000c000000 */
[----:B------:R-:W-:Y:S01]  /*3bd0*/  UMOV UR52, 0x0 ;  /* 0x0000000000347882 */ /* 0x000fe20000000000 */
[----:B------:R-:W-:Y:S01]  /*3be0*/  UMOV UR53, 0x10400910 ;  /* 0x1040091000357882 */ /* 0x000fe20000000000 */
[----:B------:R-:W-:Y:S01]  /*3bf0*/  UMOV UR50, 0x0 ;  /* 0x0000000000327882 */ /* 0x000fe20000000000 */
[----:B------:R-:W-:Y:S01]  /*3c00*/  UMOV UR51, 0x10400910 ;  /* 0x1040091000337882 */ /* 0x000fe20000000000 */
[----:B------:R-:W-:Y:S01]  /*3c10*/  UMOV UR48, 0x0 ;  /* 0x0000000000307882 */ /* 0x000fe20000000000 */
[----:B-1----:R-:W-:Y:S01]  /*3c20*/  R2UR UR67, R0 ;  /* 0x00000000004372ca */ /* 0x002fe200000e0000 */
[----:B------:R-:W-:-:S14]  /*3c30*/  UMOV UR49, 0x10400910 ;  /* 0x1040091000317882 */ /* 0x000fdc0000000000 */
.L_x_76:
[C---:B------:R-:W-:Y:S02]  /*3c40*/  LEA R0, R8.reuse, UR41, 0x3 ;  /* 0x0000002908007c11 */ /* 0x040fe4000f8e18ff */
[----:B------:R-:W-:Y:S02]  /*3c50*/  SHF.L.U32 R4, R3, 0x1f, RZ ;  /* 0x0000001f03047819 */ /* 0x000fe400000006ff */
[----:B------:R-:W-:Y:S02]  /*3c60*/  LEA R5, R8, UR41, 0x4 ;  /* 0x0000002908057c11 */ /* 0x000fe4000f8e20ff */
[----:B------:R-:W1:Y:S02]  /*3c70*/  SYNCS.PHASECHK.TRANS64.TRYWAIT P0, [R0+URZ+0x70], R4 ;  /* 0x00007004000075a7 */ /* 0x000e6400080011ff */
[----:B-1-3--:R-:W-:Y:S05]  /*3c80*/  @!P0 BRA `(.L_x_69) ;  /* 0x0000008c00888947 */ /* 0x00afea0003800000 */
.L_x_199:
[----:B-1----:R-:W1:Y:S01]  /*3c90*/  LDS.128 R4, [R5+0xe0] ;  /* 0x0000e00005047984 */ /* 0x002e620000000c00 */
[----:B------:R-:W-:Y:S02]  /*3ca0*/  VIADD R0, R0, 0x80 ;  /* 0x0000008000007836 */ /* 0x000fe40000000000 */
[----:B------:R-:W-:Y:S01]  /*3cb0*/  VIADD R8, R8, 0x1 ;  /* 0x0000000108087836 */ /* 0x000fe20000000000 */
[----:B------:R-:W-:Y:S01]  /*3cc0*/  @!PT LDS RZ, [RZ] ;  /* 0x00000000fffff984 */ /* 0x000fe20000000800 */
[----:B------:R-:W-:Y:S01]  /*3cd0*/  @!PT LDS RZ, [RZ] ;  /* 0x00000000fffff984 */ /* 0x000fe20000000800 */
[----:B------:R-:W-:Y:S01]  /*3ce0*/  @!PT LDS RZ, [RZ] ;  /* 0x00000000fffff984 */ /* 0x000fe20000000800 */
[----:B------:R-:W-:Y:S01]  /*3cf0*/  @!PT LDS RZ, [RZ] ;  /* 0x00000000fffff984 */ /* 0x000fe20000000800 */
[----:B------:R2:W-:Y:S06]  /*3d00*/  MEMBAR.ALL.CTA ;  /* 0x0000000000007992 */ /* 0x0005ec0000008000 */
[----:B--2---:R-:W2:Y:S01]  /*3d10*/  FENCE.VIEW.ASYNC.S ;  /* 0x00000000000073c6 */ /* 0x004ea20000000000 */
[----:B------:R-:W-:-:S04]  /*3d20*/  PRMT R0, RZ, 0x654, R0 ;  /* 0x00000654ff007816 */ /* 0x000fc80000000000 */
[----:B--2---:R2:W-:Y:S01]  /*3d30*/  SYNCS.ARRIVE.TRANS64.RED.A1T0 RZ, [R0+URZ], RZ ;  /* 0x000000ff00ff79a7 */ /* 0x0045e200081004ff */
[----:B-1----:R-:W-:Y:S01]  /*3d40*/  LOP3.LUT P1, RZ, R6, 0x1, RZ, 0xc0, !PT ;  /* 0x0000000106ff7812 */ /* 0x002fe2000782c0ff */
[----:B--2---:R-:W-:-:S12]  /*3d50*/  BRA.U UP3, `(.L_x_70) ;  /* 0x0000000503587547 */ /* 0x004fd8000b800000 */
[----:B------:R-:W1:Y:S01]  /*3d60*/  LDCU UR4, c[0x0][0x38c] ;  /* 0x00007180ff0477ac */ /* 0x000e620008000800 */
[----:B------:R-:W-:Y:S02]  /*3d70*/  PLOP3.LUT P2, PT, PT, PT, PT, 0x80, 0x8 ;  /* 0x000000000008781c */ /* 0x000fe40003f4f070 */
[----:B------:R-:W-:Y:S01]  /*3d80*/  SHF.L.U32 R4, R9, 0x1f, RZ ;  /* 0x0000001f09047819 */ /* 0x000fe200000006ff */
[----:B------:R-:W-:Y:S02]  /*3d90*/  ULEA UR46, UR47, UR41, 0x3 ;  /* 0x000000292f2e7291 */ /* 0x000fe4000f8e18ff */
[----:B------:R-:W-:Y:S02]  /*3da0*/  ULEA UR36, UR47, UR67, 0x8 ;  /* 0x000000432f247291 */ /* 0x000fe4000f8e40ff */
[----:B-1----:R-:W-:-:S06]  /*3db0*/  UISETP.GE.AND UP0, UPT, UR4, 0x1, UPT ;  /* 0x000000010400788c */ /* 0x002fcc000bf06270 */
[----:B------:R-:W-:-:S05]  /*3dc0*/  PLOP3.LUT P0, PT, PT, PT, UP0, 0x80, 0x8 ;  /* 0x000000000008781c */ /* 0x000fca0003f0f008 */
[----:B------:R-:W-:-:S08]  /*3dd0*/  @UP0 ULEA UR4, UR38, UR41, 0x3 ;  /* 0x0000002926040291 */ /* 0x000fd0000f8e18ff */
[----:B------:R-:W-:-:S04]  /*3de0*/  @P0 SHF.L.U32 R0, R2, 0x1f, RZ ;  /* 0x0000001f02000819 */ /* 0x000fc800000006ff */
[----:B------:R1:W2:Y:S01]  /*3df0*/  @P0 SYNCS.PHASECHK.TRANS64.TRYWAIT P2, [UR4], R0 ;  /* 0x00000000ff0005a7 */ /* 0x0002a20008041104 */
[----:B------:R-:W3:Y:S02]  /*3e00*/  SYNCS.PHASECHK.TRANS64.TRYWAIT P0, [UR46+0xa0], R4 ;  /* 0x0000a004ff0075a7 */ /* 0x000ee4000800112e */
[----:B-123--:R-:W-:Y:S05]  /*3e10*/  @!P0 BRA `(.L_x_71) ;  /* 0x0000008c00388947 */ /* 0x00efea0003800000 */
.L_x_201:
[----:B------:R-:W-:Y:S01]  /*3e20*/  UMOV UR42, UR37 ;  /* 0x00000025002a7c82 */ /* 0x000fe20008000000 */
[----:B------:R-:W-:Y:S05]  /*3e30*/  BRA.U !UP0, `(.L_x_72) ;  /* 0x0000000508107547 */ /* 0x000fea000b800000 */
[----:B------:R-:W-:Y:S02]  /*3e40*/  UIADD3 UR42, UPT, UPT, UR66, UR37, URZ ;  /* 0x00000025422a7290 */ /* 0x000fe4000fffe0ff */
[----:B------:R-:W-:Y:S01]  /*3e50*/  UPLOP3.LUT UP2, UPT, UPT, UPT, UPT, 0x40, 0x4 ;  /* 0x000000000004789c */ /* 0x000fe20003f4e870 */
[----:B------:R-:W-:Y:S01]  /*3e60*/  UMOV UR39, UR64 ;  /* 0x0000004000277c82 */ /* 0x000fe20008000000 */
[----:B------:R-:W-:-:S09]  /*3e70*/  UMOV UR5, UR38 ;  /* 0x0000002600057c82 */ /* 0x000fd20008000000 */
.L_x_75:
[----:B------:R-:W-:Y:S01]  /*3e80*/  ULEA UR7, UR5, UR41, 0x3 ;  /* 0x0000002905077291 */ /* 0x000fe2000f8e18ff */
[----:B--23--:R-:W-:Y:S11]  /*3e90*/  @P2 BRA `(.L_x_73) ;  /* 0x00000000000c2947 */ /* 0x00cff60003800000 */
[----:B-1----:R-:W-:Y:S04]  /*3ea0*/  SHF.L.U32 R4, R2, 0x1f, RZ ;  /* 0x0000001f02047819 */ /* 0x002fe800000006ff */
[----:B------:R-:W1:Y:S02]  /*3eb0*/  SYNCS.PHASECHK.TRANS64.TRYWAIT P0, [UR7], R4 ;  /* 0x00000004ff0075a7 */ /* 0x000e640008001107 */
[----:B-1----:R-:W-:Y:S05]  /*3ec0*/  @!P0 BRA `(.L_x_74) ;  /* 0x0000008c00248947 */ /* 0x002fea0003800000 */
.L_x_73:
[----:B------:R-:W-:Y:S01]  /*3ed0*/  UISETP.NE.AND UP0, UPT, UR39, 0x1, UPT ;  /* 0x000000012700788c */ /* 0x000fe2000bf05270 */
[----:B------:R-:W-:Y:S01]  /*3ee0*/  PLOP3.LUT P2, PT, PT, PT, PT, 0x80, 0x8 ;  /* 0x000000000008781c */ /* 0x000fe20003f4f070 */
[----:B------:R-:W-:Y:S02]  /*3ef0*/  UIADD3 UR4, UPT, UPT, UR5, 0x1, URZ ;  /* 0x0000000105047890 */ /* 0x000fe4000fffe0ff */
[----:B------:R-:W-:Y:S02]  /*3f00*/  UIADD3 UR40, UPT, UPT, UR7, 0x10, URZ ;  /* 0x0000001007287890 */ /* 0x000fe4000fffe0ff */
[----:B------:R-:W-:Y:S01]  /*3f10*/  UISETP.NE.AND UP1, UPT, UR4, 0x2, UPT ;  /* 0x000000020400788c */ /* 0x000fe2000bf25270 */
[----:B------:R-:W-:Y:S01]  /*3f20*/  PLOP3.LUT P0, PT, PT, PT, UP0, 0x80, 0x8 ;  /* 0x000000000008781c */ /* 0x000fe20003f0f008 */
[----:B------:R-:W-:Y:S02]  /*3f30*/  UIADD3 UR37, UPT, UPT, UR37, 0x1, URZ ;  /* 0x0000000125257890 */ /* 0x000fe4000fffe0ff */
[----:B------:R-:W-:Y:S02]  /*3f40*/  USEL UR6, URZ, 0x1, UP1 ;  /* 0x00000001ff067887 */ /* 0x000fe40008800000 */
[----:B------:R-:W-:Y:S02]  /*3f50*/  USEL UR38, UR4, URZ, UP1 ;  /* 0x000000ff04267287 */ /* 0x000fe40008800000 */
[----:B------:R-:W-:Y:S02]  /*3f60*/  UIADD3 UR39, UPT, UPT, UR39, -0x1, URZ ;  /* 0xffffffff27277890 */ /* 0x000fe4000fffe0ff */
[----:B------:R-:W-:Y:S01]  /*3f70*/  @UP0 ULEA UR4, UR38, UR41, 0x3 ;  /* 0x0000002926040291 */ /* 0x000fe2000f8e18ff */
[----:B------:R-:W-:Y:S01]  /*3f80*/  LOP3.LUT R2, R2, UR6, RZ, 0x3c, !PT ;  /* 0x0000000602027c12 */ /* 0x000fe2000f8e3cff */
[----:B------:R-:W-:Y:S02]  /*3f90*/  ULEA UR6, UR5, UR45, 0xb ;  /* 0x0000002d05067291 */ /* 0x000fe4000f8e58ff */
[----:B------:R-:W-:Y:S01]  /*3fa0*/  UISETP.NE.AND UP0, UPT, UR37, UR42, UPT ;  /* 0x0000002a2500728c */ /* 0x000fe2000bf05270 */
[----:B-1----:R-:W-:Y:S01]  /*3fb0*/  @P0 SHF.L.U32 R0, R2, 0x1f, RZ ;  /* 0x0000001f02000819 */ /* 0x002fe200000006ff */
[----:B------:R-:W-:Y:S02]  /*3fc0*/  UIADD3 UR34, UPT, UPT, UR6, 0x2, URZ ;  /* 0x0000000206227890 */ /* 0x000fe4000fffe0ff */
[----:B------:R-:W-:Y:S01]  /*3fd0*/  UIADD3 UR30, UPT, UPT, UR6, 0x4, URZ ;  /* 0x00000004061e7890 */ /* 0x000fe2000fffe0ff */
[----:B------:R2:W3:Y:S01]  /*3fe0*/  @P0 SYNCS.PHASECHK.TRANS64.TRYWAIT P2, [UR4], R0 ;  /* 0x00000000ff0005a7 */ /* 0x0004e20008041104 */
[----:B------:R-:W-:Y:S02]  /*3ff0*/  ULEA UR4, UR5, UR44, 0xb ;  /* 0x0000002c05047291 */ /* 0x000fe4000f8e58ff */
[----:B------:R-:W-:Y:S02]  /*4000*/  UIADD3 UR26, UPT, UPT, UR6, 0x6, URZ ;  /* 0x00000006061a7890 */ /* 0x000fe4000fffe0ff */
        /* <DEDUP_REMOVED lines=10> */
[----:B------:R-:W-:Y:S01]  /*40b0*/  UIADD3 UR8, UPT, UPT, UR4, 0x406, URZ ;  /* 0x0000040604087890 */ /* 0x000fe2000fffe0ff */
[----:B------:R-:W-:Y:S01]  /*40c0*/  UMOV UR7, 0x40004040 ;  /* 0x4000404000077882 */ /* 0x000fe20000000000 */
[----:B------:R-:W-:Y:S01]  /*40d0*/  UMOV UR5, 0x40004040 ;  /* 0x4000404000057882 */ /* 0x000fe20000000000 */
[----:B------:R-:W-:Y:S01]  /*40e0*/  UMOV UR35, 0x40004040 ;  /* 0x4000404000237882 */ /* 0x000fe20000000000 */
[----:B------:R1:W-:Y:S01]  /*40f0*/  UTCHMMA.2CTA gdesc[UR4], gdesc[UR6], tmem[UR36], tmem[UR62], idesc[UR63], UP2 ;  /* 0x00ff3e06040075ea */ /* 0x0003e20009200024 */
[----:B------:R-:W-:Y:S01]  /*4100*/  UPLOP3.LUT UP2, UPT, UPT, UPT, UPT, 0x80, 0x8 ;  /* 0x000000000008789c */ /* 0x000fe20003f4f070 */
[----:B------:R-:W-:Y:S01]  /*4110*/  UMOV UR33, 0x40004040 ;  /* 0x4000404000217882 */ /* 0x000fe20000000000 */
[----:B------:R-:W-:Y:S01]  /*4120*/  UMOV UR31, 0x40004040 ;  /* 0x40004040001f7882 */ /* 0x000fe20000000000 */
[----:B------:R2:W-:Y:S01]  /*4130*/  UTCHMMA.2CTA gdesc[UR32], gdesc[UR34], tmem[UR36], tmem[UR60], idesc[UR61], UPT ;  /* 0x00ff3c22200075ea */ /* 0x0005e2000ba00024 */
        /* <DEDUP_REMOVED lines=14> */
[----:B------:R-:W-:Y:S01]  /*4220*/  UMOV UR9, 0x40004040 ;  /* 0x4000404000097882 */ /* 0x000fe20000000000 */
[----:B------:R2:W-:Y:S01]  /*4230*/  UTCHMMA.2CTA gdesc[UR12], gdesc[UR14], tmem[UR36], tmem[UR50], idesc[UR51], UPT ;  /* 0x00ff320e0c0075ea */ /* 0x0005e2000ba00024 */
[----:B------:R2:W-:Y:S01]  /*4240*/  UTCHMMA.2CTA gdesc[UR8], gdesc[UR10], tmem[UR36], tmem[UR48], idesc[UR49], UPT ;  /* 0x00ff300a080075ea */ /* 0x0005e2000ba00024 */
[----:B------:R2:W-:Y:S01]  /*4250*/  UTCBAR.2CTA.MULTICAST [UR40], URZ, UR43 ;  /* 0x000000ff280073e9 */ /* 0x0005e2000820082b */
[----:B-1----:R-:W-:Y:S01]  /*4260*/  UMOV UR5, UR38 ;  /* 0x0000002600057c82 */ /* 0x002fe20008000000 */
[----:B------:R-:W-:Y:S05]  /*4270*/  BRA.U UP0, `(.L_x_75) ;  /* 0xfffffffd00007547 */ /* 0x000fea000b83ffff */
.L_x_72:
[----:B------:R-:W-:Y:S01]  /*4280*/  UIADD3 UR4, UPT, UPT, UR46, 0x90, URZ ;  /* 0x000000902e047890 */ /* 0x000fe2000fffe0ff */
[----:B------:R-:W-:-:S08]  /*4290*/  UMOV UR37, UR42 ;  /* 0x0000002a00257c82 */ /* 0x000fd00008000000 */
[----:B------:R4:W-:Y:S01]  /*42a0*/  UTCBAR.2CTA.MULTICAST [UR4], URZ, UR65 ;  /* 0x000000ff040073e9 */ /* 0x0009e20008200841 */
[----:B------:R-:W-:Y:S02]  /*42b0*/  NOP ;  /* 0x0000000000007918 */ /* 0x000fe40000000000 */
.L_x_70:
[----:B----4-:R-:W-:Y:S01]  /*42c0*/  UIADD3 UR4, UPT, UPT, UR47, 0x1, URZ ;  /* 0x000000012f047890 */ /* 0x010fe2000fffe0ff */
[----:B------:R-:W-:-:S03]  /*42d0*/  ISETP.NE.AND P0, PT, R8, 0x2, PT ;  /* 0x000000020800780c */ /* 0x000fc60003f05270 */
[----:B------:R-:W-:Y:S01]  /*42e0*/  UISETP.NE.AND UP0, UPT, UR4, 0x2, UPT ;  /* 0x000000020400788c */ /* 0x000fe2000bf05270 */
[----:B-12---:R-:W-:Y:S02]  /*42f0*/  SEL R0, RZ, 0x1, P0 ;  /* 0x00000001ff007807 */ /* 0x006fe40000000000 */
[----:B------:R-:W-:Y:S01]  /*4300*/  SEL R8, R8, RZ, P0 ;  /* 0x000000ff08087207 */ /* 0x000fe20000000000 */
[----:B------:R-:W-:Y:S01]  /*4310*/  USEL UR5, URZ, 0x1, UP0 ;  /* 0x00000001ff057887 */ /* 0x000fe20008000000 */
[----:B------:R-:W-:Y:S01]  /*4320*/  LOP3.LUT R3, R3, R0, RZ, 0x3c, !PT ;  /* 0x0000000003037212 */ /* 0x000fe200078e3cff */
[----:B------:R-:W-:-:S04]  /*4330*/  USEL UR47, UR4, URZ, UP0 ;  /* 0x000000ff042f7287 */ /* 0x000fc80008000000 */
[----:B------:R-:W-:Y:S01]  /*4340*/  LOP3.LUT R9, R9, UR5, RZ, 0x3c, !PT ;  /* 0x0000000509097c12 */ /* 0x000fe2000f8e3cff */
[----:B------:R-:W-:Y:S07]  /*4350*/  @P1 BRA `(.L_x_76) ;  /* 0xfffffff800381947 */ /* 0x000fee000383ffff */
[----:B------:R-:W1:Y:S01]  /*4360*/  S2UR UR8, SR_CgaCtaId ;  /* 0x00000000000879c3 */ /* 0x000e620000008800 */
[----:B------:R-:W-:Y:S01]  /*4370*/  ELECT P0, URZ, PT ;  /* 0x0000000000ff782f */ /* 0x000fe20003800000 */
[----:B------:R-:W-:Y:S01]  /*4380*/  HFMA2 R0, -RZ, RZ, 0, 5.9604644775390625e-08 ;  /* 0x00000001ff007431 */ /* 0x000fe200000001ff */
[----:B------:R-:W-:-:S05]  /*4390*/  UMOV UR4, 0x40 ;  /* 0x0000004000047882 */ /* 0x000fca0000000000 */
[----:B------:R-:W-:Y:S01]  /*43a0*/  UVIRTCOUNT.DEALLOC.SMPOOL 0x80 ;  /* 0x000000800000784c */ /* 0x000fe20000000000 */
[----:B------:R-:W-:Y:S02]  /*43b0*/  UISETP.NE.AND UP0, UPT, UR69, URZ, UPT ;  /* 0x000000ff4500728c */ /* 0x000fe4000bf05270 */
[----:B-1----:R-:W-:-:S09]  /*43c0*/  ULEA UR8, UR8, UR4, 0x18 ;  /* 0x0000000408087291 */ /* 0x002fd2000f8ec0ff */
[----:B------:R1:W-:Y:S01]  /*43d0*/  @P0 STS.U8 [UR8+0x1c], R0 ;  /* 0x00001c00ff000988 */ /* 0x0003e20008000008 */
[----:B------:R-:W-:Y:S05]  /*43e0*/  BRA.U UP0, `(.L_x_77) ;  /* 0x0000000100587547 */ /* 0x000fea000b800000 */
[----:B------:R-:W-:Y:S01]  /*43f0*/  UIADD3 UR5, UPT, UPT, UR41, 0xa0, URZ ;  /* 0x000000a029057890 */ /* 0x000fe2000fffe0ff */
[----:B------:R-:W-:-:S03]  /*4400*/  SHF.L.U32 R2, R9, 0x1f, RZ ;  /* 0x0000001f09027819 */ /* 0x000fc600000006ff */
[----:B------:R-:W-:-:S09]  /*4410*/  ULEA UR4, UR47, UR5, 0x3 ;  /* 0x000000052f047291 */ /* 0x000fd2000f8e18ff */
[----:B------:R-:W2:Y:S02]  /*4420*/  SYNCS.PHASECHK.TRANS64.TRYWAIT P0, [UR4], R2 ;  /* 0x00000002ff0075a7 */ /* 0x000ea40008001104 */
[----:B--2---:R-:W-:Y:S05]  /*4430*/  @!P0 BRA `(.L_x_78) ;  /* 0x0000008400e08947 */ /* 0x004fea0003800000 */
.L_x_204:
[----:B------:R-:W-:-:S04]  /*4440*/  UIADD3 UR4, UPT, UPT, UR47, 0x1, URZ ;  /* 0x000000012f047890 */ /* 0x000fc8000fffe0ff */
[----:B------:R-:W-:-:S04]  /*4450*/  UISETP.NE.AND UP1, UPT, UR4, 0x2, UPT ;  /* 0x000000020400788c */ /* 0x000fc8000bf25270 */
[----:B------:R-:W-:Y:S02]  /*4460*/  USEL UR6, URZ, 0x1, UP1 ;  /* 0x00000001ff067887 */ /* 0x000fe40008800000 */
[----:B------:R-:W-:-:S04]  /*4470*/  USEL UR4, UR4, URZ, UP1 ;  /* 0x000000ff04047287 */ /* 0x000fc80008800000 */
[----:B------:R-:W-:Y:S01]  /*4480*/  ULEA UR4, UR4, UR5, 0x3 ;  /* 0x0000000504047291 */ /* 0x000fe2000f8e18ff */
[----:B-1----:R-:W-:-:S04]  /*4490*/  LOP3.LUT R2, R9, UR6, RZ, 0x3c, !PT ;  /* 0x0000000609027c12 */ /* 0x002fc8000f8e3cff */
[----:B------:R-:W-:Y:S01]  /*44a0*/  SHF.L.U32 R2, R2, 0x1f, RZ ;  /* 0x0000001f02027819 */ /* 0x000fe200000006ff */
[----:B------:R-:W-:-:S04]  /*44b0*/  IMAD.U32 R0, RZ, RZ, UR4 ;  /* 0x00000004ff007e24 */ /* 0x000fc8000f8e00ff */
[----:B------:R1:W2:Y:S03]  /*44c0*/  SYNCS.PHASECHK.TRANS64.TRYWAIT P0, [R0+URZ], R2 ;  /* 0x00000002000075a7 */ /* 0x0002a600080011ff */
[----:B--2---:R-:W-:Y:S05]  /*44d0*/  @!P0 NANOSLEEP.SYNCS 0x989680 ;  /* 0x009896800000895d */ /* 0x004fea0003900000 */
[----:B------:R-:W2:Y:S02]  /*44e0*/  @!P0 SYNCS.PHASECHK.TRANS64 P0, [R0+URZ], R2 ;  /* 0x00000002000085a7 */ /* 0x000ea400080010ff */
[----:B--2---:R-:W-:Y:S05]  /*44f0*/  @P0 BRA `(.L_x_79) ;  /* 0x0000000000200947 */ /* 0x004fea0003800000 */
.L_x_80:
[----:B--2---:R2:W4:Y:S02]  /*4500*/  SYNCS.PHASECHK.TRANS64.TRYWAIT P0, [R0+URZ], R2 ;  /* 0x00000002000075a7 */ /* 0x00452400080011ff */
[----:B----4-:R-:W-:Y:S05]  /*4510*/  @!P0 NANOSLEEP.SYNCS 0x989680 ;  /* 0x009896800000895d */ /* 0x010fea0003900000 */
[----:B------:R-:W4:Y:S02]  /*4520*/  @!P0 SYNCS.PHASECHK.TRANS64 P0, [R0+URZ], R2 ;  /* 0x00000002000085a7 */ /* 0x000f2400080010ff */
[----:B----4-:R-:W-:Y:S05]  /*4530*/  @!P0 BRA `(.L_x_80) ;  /* 0xfffffffc00f08947 */ /* 0x010fea000383ffff */
[----:B------:R-:W-:Y:S05]  /*4540*/  BRA `(.L_x_79) ;  /* 0x00000000000c7947 */ /* 0x000fea0003800000 */
.L_x_77:
[----:B------:R-:W-:-:S04]  /*4550*/  UIADD3 UR4, UPT, UPT, UR41, 0xd0, URZ ;  /* 0x000000d029047890 */ /* 0x000fc8000fffe0ff */
[----:B------:R-:W-:-:S09]  /*4560*/  UPRMT UR4, UR68, 0x654, UR4 ;  /* 0x0000065444047896 */ /* 0x000fd20008000004 */
[----:B------:R-:W-:Y:S03]  /*4570*/  SYNCS.ARRIVE.TRANS64.RED.A1T0 RZ, [UR4], RZ ;  /* 0x000000ffffff79a7 */ /* 0x000fe60008100404 */
.L_x_79:
[----:B-12---:R-:W-:Y:S01]  /*4580*/  SHF.L.U32 R2, RZ, 0x1f, RZ ;  /* 0x0000001fff027819 */ /* 0x006fe200000006ff */
[----:B------:R-:W-:Y:S01]  /*4590*/  UIADD3 UR4, UPT, UPT, UR41, 0xd0, URZ ;  /* 0x000000d029047890 */ /* 0x000fe2000fffe0ff */
[----:B------:R-:W-:Y:S02]  /*45a0*/  PLOP3.LUT P0, PT, PT, PT, UP0, 0x80, 0x8 ;  /* 0x000000000008781c */ /* 0x000fe40003f0f008 */
[----:B------:R-:W1:Y:S02]  /*45b0*/  SYNCS.PHASECHK.TRANS64.TRYWAIT P1, [UR41+0xd0], R2 ;  /* 0x0000d002ff0075a7 */ /* 0x000e640008021129 */
[----:B-1----:R-:W-:Y:S09]  /*45c0*/  @!P1 BRA `(.L_x_81) ;  /* 0x0000008400949947 */ /* 0x002ff20003800000 */
.L_x_206:
[----:B------:R-:W-:Y:S01]  /*45d0*/  @!UP0 UPRMT UR4, UR68, 0x654, UR4 ;  /* 0x0000065444048896 */ /* 0x000fe20008000004 */
[----:B------:R-:W-:Y:S01]  /*45e0*/  UMOV UR5, 0xffff ;  /* 0x0000ffff00057882 */ /* 0x000fe20000000000 */
[----:B------:R-:W-:-:S07]  /*45f0*/  UMOV UR6, 0x1 ;  /* 0x0000000100067882 */ /* 0x000fce0000000000 */
[----:B------:R-:W-:Y:S01]  /*4600*/  @!P0 SYNCS.ARRIVE.TRANS64.RED.A1T0 RZ, [UR4], RZ ;  /* 0x000000ffffff89a7 */ /* 0x000fe20008100404 */
[----:B------:R-:W-:Y:S01]  /*4610*/  NOP ;  /* 0x0000000000007918 */ /* 0x000fe20000000000 */
[----:B-1----:R-:W1:Y:S01]  /*4620*/  LDS R0, [UR8+0x14] ;  /* 0x00001408ff007984 */ /* 0x002e620008000800 */
[----:B------:R-:W-:-:S04]  /*4630*/  ULOP3.LUT UR4, UR67, 0xffff, URZ, 0xc0, !UPT ;  /* 0x0000ffff43047892 */ /* 0x000fc8000f8ec0ff */
[----:B------:R-:W-:-:S04]  /*4640*/  USHF.R.U32.HI UR4, URZ, 0x5, UR4 ;  /* 0x00000005ff047899 */ /* 0x000fc80008011604 */
[----:B------:R-:W-:Y:S02]  /*4650*/  USHF.L.U32 UR5, UR5, UR4, URZ ;  /* 0x0000000405057299 */ /* 0x000fe400080006ff */
[----:B------:R-:W-:-:S04]  /*4660*/  USHF.L.U32 UR4, UR6, UR4, URZ ;  /* 0x0000000406047299 */ /* 0x000fc800080006ff */
[----:B-1----:R-:W-:-:S04]  /*4670*/  LOP3.LUT R0, R0, UR5, RZ, 0xc0, !PT ;  /* 0x0000000500007c12 */ /* 0x002fc8000f8ec0ff */
[----:B------:R-:W-:-:S13]  /*4680*/  ISETP.NE.AND P0, PT, R0, UR5, PT ;  /* 0x0000000500007c0c */ /* 0x000fda000bf05270 */
[----:B------:R-:W-:Y:S05]  /*4690*/  @P0 BRA `(.L_x_82) ;  /* 0x0000000000580947 */ /* 0x000fea0003800000 */
[----:B------:R-:W1:Y:S02]  /*46a0*/  LDS R0, [UR8+0x18] ;  /* 0x00001808ff007984 */ /* 0x000e640008000800 */
[----:B-1----:R-:W-:-:S04]  /*46b0*/  LOP3.LUT R0, R0, UR4, RZ, 0xc0, !PT ;  /* 0x0000000400007c12 */ /* 0x002fc8000f8ec0ff */
[----:B------:R-:W-:-:S13]  /*46c0*/  ISETP.NE.AND P0, PT, R0, UR4, PT ;  /* 0x0000000400007c0c */ /* 0x000fda000bf05270 */
[----:B------:R-:W-:Y:S05]  /*46d0*/  @P0 BRA `(.L_x_83) ;  /* 0x00000000003c0947 */ /* 0x000fea0003800000 */
[----:B------:R-:W1:Y:S01]  /*46e0*/  S2R R2, SR_LANEID ;  /* 0x0000000000027919 */ /* 0x000e620000000000 */
[----:B------:R-:W-:-:S06]  /*46f0*/  ULOP3.LUT UR5, URZ, UR5, URZ, 0x33, !UPT ;  /* 0x00000005ff057292 */ /* 0x000fcc000f8e33ff */
[----:B------:R-:W-:-:S04]  /*4700*/  IMAD.U32 R0, RZ, RZ, UR5 ;  /* 0x00000005ff007e24 */ /* 0x000fc8000f8e00ff */
[----:B------:R2:W4:Y:S02]  /*4710*/  REDUX UR7, R0 ;  /* 0x00000000000773c4 */ /* 0x0005240000000000 */
[----:B------:R1:W-:Y:S01]  /*4720*/  UTCATOMSWS.AND URZ, UR5 ;  /* 0x0000000500ff79e3 */ /* 0x0003e20008000000 */
[----:B--2---:R-:W-:Y:S01]  /*4730*/  LOP3.LUT R0, RZ, UR4, RZ, 0x33, !PT ;  /* 0x00000004ff007c12 */ /* 0x004fe2000f8e33ff */
[----:B------:R-:W-:Y:S02]  /*4740*/  VOTEU.ANY UR4, UPT, PT ;  /* 0x0000000000047886 */ /* 0x000fe400038e0100 */
[----:B------:R-:W-:Y:S02]  /*4750*/  UFLO.U32 UR4, UR4 ;  /* 0x00000004000472bd */ /* 0x000fe400080e0000 */
[----:B------:R-:W2:Y:S04]  /*4760*/  REDUX UR6, R0 ;  /* 0x00000000000673c4 */ /* 0x000ea80000000000 */
[----:B-1----:R-:W-:-:S02]  /*4770*/  ISETP.EQ.U32.AND P0, PT, R2, UR4, PT ;  /* 0x0000000402007c0c */ /* 0x002fc4000bf02070 */
[----:B----4-:R-:W-:-:S11]  /*4780*/  MOV R2, UR7 ;  /* 0x0000000700027c02 */ /* 0x010fd60008000f00 */
[----:B------:R1:W-:Y:S01]  /*4790*/  @P0 ATOMS.AND RZ, [UR8+0x14], R2 ;  /* 0x00001402ffff098c */ /* 0x0003e2000a800008 */
[----:B--2---:R-:W-:-:S05]  /*47a0*/  IMAD.U32 R0, RZ, RZ, UR6 ;  /* 0x00000006ff007e24 */ /* 0x004fca000f8e00ff */
[----:B------:R1:W-:Y:S01]  /*47b0*/  @P0 ATOMS.AND RZ, [UR8+0x18], R0 ;  /* 0x00001800ffff098c */ /* 0x0003e2000a800008 */
[----:B------:R-:W-:Y:S05]  /*47c0*/  BRA `(.L_x_84) ;  /* 0x0000000000147947 */ /* 0x000fea0003800000 */
.L_x_83:
[----:B------:R-:W-:Y:S02]  /*47d0*/  MOV R2, 0x47f0 ;  /* 0x000047f000027802 */ /* 0x000fe40000000f00 */
[----:B---3-5:R-:W-:Y:S05]  /*47e0*/  CALL.REL.NOINC `($__internal_0_$__cuda_sm10x_tcgen05_guardrail_trap_col_being_dealloced_not_returned_by_alloc) ;  /* 0x0000008c00247944 */ /* 0x028fea0003c00000 */
[----:B------:R-:W-:Y:S05]  /*47f0*/  BRA `(.L_x_84) ;  /* 0x0000000000087947 */ /* 0x000fea0003800000 */
.L_x_82:
[----:B------:R-:W-:Y:S02]  /*4800*/  MOV R2, 0x4820 ;  /* 0x0000482000027802 */ /* 0x000fe40000000f00 */
[----:B---3-5:R-:W-:Y:S05]  /*4810*/  CALL.REL.NOINC `($__internal_2_$__cuda_sm10x_tcgen05_guardrail_trap_unallocated_columns_being_dealloced) ;  /* 0x0000008c00307944 */ /* 0x028fea0003c00000 */
.L_x_84:
[----:B------:R-:W-:Y:S01]  /*4820*/  NOP ;  /* 0x0000000000007918 */ /* 0x000fe20000000000 */
[----:B------:R-:W-:Y:S05]  /*4830*/  EXIT ;  /* 0x000000000000794d */ /* 0x000fea0003800000 */
.L_x_57:
[----:B------:R-:W-:-:S09]  /*4840*/  UISETP.NE.OR UP0, UPT, UR21, 0x3, !UP3 ;  /* 0x000000031500788c */ /* 0x000fd2000df05670 */
[----:B------:R-:W-:Y:S05]  /*4850*/  BRA.U UP0, `(.L_x_85) ;  /* 0x0000001500c47547 */ /* 0x000fea000b800000 */
[----:B------:R-:W1:Y:S01]  /*4860*/  LDCU UR37, c[0x0][0x370] ;  /* 0x00006e00ff2577ac */ /* 0x000e620008000800 */
[----:B------:R-:W2:Y:S01]  /*4870*/  LDC.64 R16, c[0x0][0x348] ;  /* 0x0000d200ff107b82 */ /* 0x000ea20000000a00 */
[----:B------:R-:W-:Y:S01]  /*4880*/  HFMA2 R14, -RZ, RZ, 0, 0 ;  /* 0x00000000ff0e7431 */ /* 0x000fe200000001ff */
[----:B------:R-:W-:Y:S01]  /*4890*/  MOV R13, RZ ;  /* 0x000000ff000d7202 */ /* 0x000fe20000000f00 */
[----:B------:R-:W1:Y:S01]  /*48a0*/  LDCU.128 UR48, c[0x0][0xb10] ;  /* 0x00016200ff3077ac */ /* 0x000e620008000c00 */
[----:B------:R-:W-:Y:S01]  /*48b0*/  HFMA2 R7, -RZ, RZ, 0, 2 ;  /* 0x00004000ff077431 */ /* 0x000fe200000001ff */
[----:B------:R-:W3:Y:S03]  /*48c0*/  LDCU UR31, c[0x0][0x374] ;  /* 0x00006e80ff1f77ac */ /* 0x000ee60008000800 */
[----:B------:R-:W4:Y:S01]  /*48d0*/  LDC.64 R2, c[0x0][0x888] ;  /* 0x00022200ff027b82 */ /* 0x000f220000000a00 */
[----:B------:R-:W3:Y:S01]  /*48e0*/  LDCU UR15, c[0x0][0xb0c] ;  /* 0x00016180ff0f77ac */ /* 0x000ee20008000800 */
[----:B------:R-:W2:Y:S06]  /*48f0*/  LDCU UR46, c[0x0][0xb20] ;  /* 0x00016400ff2e77ac */ /* 0x000eac0008000800 */
[----:B------:R-:W4:Y:S01]  /*4900*/  LDC.64 R4, c[0x0][0x890] ;  /* 0x00022400ff047b82 */ /* 0x000f220000000a00 */
[----:B------:R-:W2:Y:S01]  /*4910*/  LDCU UR4, c[0x0][0xb30] ;  /* 0x00016600ff0477ac */ /* 0x000ea20008000800 */
[----:B-1----:R-:W-:-:S02]  /*4920*/  UIMAD.WIDE.U32 UR6, UR37, UR48, URZ ;  /* 0x00000030250672a5 */ /* 0x002fc4000f8e00ff */
[----:B---3--:R-:W-:Y:S01]  /*4930*/  UIMAD.WIDE.U32 UR8, UR31, UR51, URZ ;  /* 0x000000331f0872a5 */ /* 0x008fe2000f8e00ff */
[----:B------:R-:W-:Y:S01]  /*4940*/  UMOV UR21, 0x400 ;  /* 0x0000040000157882 */ /* 0x000fe20000000000 */
[----:B------:R-:W-:Y:S02]  /*4950*/  UPLOP3.LUT UP1, UPT, UPT, UPT, UPT, 0x40, 0x4 ;  /* 0x000000000004789c */ /* 0x000fe40003f2e870 */
[----:B------:R-:W-:Y:S01]  /*4960*/  ULEA UR21, UR52, UR21, 0x18 ;  /* 0x0000001534157291 */ /* 0x000fe2000f8ec0ff */
[----:B------:R-:W-:Y:S02]  /*4970*/  UMOV UR6, UR7 ;  /* 0x0000000700067c82 */ /* 0x000fe40008000000 */
[----:B------:R-:W-:Y:S01]  /*4980*/  UMOV UR38, UR9 ;  /* 0x0000000900267c82 */ /* 0x000fe20008000000 */
[----:B------:R-:W-:Y:S02]  /*4990*/  UISETP.GE.AND UP0, UPT, UR45, 0x1, UPT ;  /* 0x000000012d00788c */ /* 0x000fe4000bf06270 */
[----:B------:R-:W-:Y:S01]  /*49a0*/  UISETP.NE.AND UP4, UPT, UR45, 0x1, UPT ;  /* 0x000000012d00788c */ /* 0x000fe2000bf85270 */
[----:B------:R-:W1:Y:S01]  /*49b0*/  LDCU.64 UR22, c[0x0][0xb28] ;  /* 0x00016500ff1677ac */ /* 0x000e620008000a00 */
[----:B------:R-:W-:-:S02]  /*49c0*/  UISETP.NE.AND UP6, UPT, UR15, 0x1, UPT ;  /* 0x000000010f00788c */ /* 0x000fc4000bfc5270 */
[----:B------:R-:W-:Y:S02]  /*49d0*/  UISETP.NE.AND UP5, UPT, UR50, 0x1, UPT ;  /* 0x000000013200788c */ /* 0x000fe4000bfa5270 */
[----:B------:R-:W-:Y:S02]  /*49e0*/  UIADD3 UR41, UPT, UPT, UR21, 0x20, URZ ;  /* 0x0000002015297890 */ /* 0x000fe4000fffe0ff */
[----:B------:R-:W-:Y:S02]  /*49f0*/  UIADD3 UR33, UPT, UPT, UR21, 0x28, URZ ;  /* 0x0000002815217890 */ /* 0x000fe4000fffe0ff */
[----:B------:R-:W-:Y:S02]  /*4a00*/  UIADD3 UR25, UPT, UPT, UR21, 0x30, URZ ;  /* 0x0000003015197890 */ /* 0x000fe4000fffe0ff */
[----:B------:R-:W-:Y:S02]  /*4a10*/  UIADD3 UR17, UPT, UPT, UR21, 0x38, URZ ;  /* 0x0000003815117890 */ /* 0x000fe4000fffe0ff */
[----:B------:R-:W-:-:S02]  /*4a20*/  USHF.R.U32.HI UR39, URZ, UR49, UR6 ;  /* 0x00000031ff277299 */ /* 0x000fc40008011606 */
[----:B--2---:R-:W-:Y:S02]  /*4a30*/  USHF.R.U32.HI UR38, URZ, UR46, UR38 ;  /* 0x0000002eff267299 */ /* 0x004fe40008011626 */
[----:B------:R-:W-:-:S11]  /*4a40*/  UISETP.NE.AND UP3, UPT, UR4, 0x1, UPT ;  /* 0x000000010400788c */ /* 0x000fd6000bf65270 */
.L_x_100:
[C---:B------:R-:W-:Y:S02]  /*4a50*/  LEA R12, R14.reuse, UR21, 0x3 ;  /* 0x000000150e0c7c11 */ /* 0x040fe4000f8e18ff */
[----:B------:R-:W-:Y:S02]  /*4a60*/  SHF.L.U32 R0, R13, 0x1f, RZ ;  /* 0x0000001f0d007819 */ /* 0x000fe400000006ff */
[----:B------:R-:W-:Y:S02]  /*4a70*/  LEA R8, R14, UR21, 0x4 ;  /* 0x000000150e087c11 */ /* 0x000fe4000f8e20ff */
[----:B--2---:R-:W2:Y:S02]  /*4a80*/  SYNCS.PHASECHK.TRANS64.TRYWAIT P0, [R12+URZ+0x70], R0 ;  /* 0x000070000c0075a7 */ /* 0x004ea400080011ff */
[----:B--2---:R-:W-:Y:S05]  /*4a90*/  @!P0 BRA `(.L_x_86) ;  /* 0x0000008000788947 */ /* 0x004fea0003800000 */
.L_x_207:
[----:B------:R-:W3:Y:S01]  /*4aa0*/  LDS.128 R8, [R8+0xe0] ;  /* 0x0000e00008087984 */ /* 0x000ee20000000c00 */
[----:B------:R-:W-:Y:S01]  /*4ab0*/  UISETP.GE.AND UP0, UPT, UR45, 0x1, UPT ;  /* 0x000000012d00788c */ /* 0x000fe2000bf06270 */
[----:B------:R-:W-:Y:S01]  /*4ac0*/  @!PT LDS RZ, [RZ] ;  /* 0x00000000fffff984 */ /* 0x000fe20000000800 */
[----:B------:R-:W-:Y:S01]  /*4ad0*/  @!PT LDS RZ, [RZ] ;  /* 0x00000000fffff984 */ /* 0x000fe20000000800 */
[----:B------:R-:W-:Y:S01]  /*4ae0*/  @!PT LDS RZ, [RZ] ;  /* 0x00000000fffff984 */ /* 0x000fe20000000800 */
[----:B------:R-:W-:Y:S01]  /*4af0*/  @!PT LDS RZ, [RZ] ;  /* 0x00000000fffff984 */ /* 0x000fe20000000800 */
[----:B------:R1:W-:Y:S06]  /*4b00*/  MEMBAR.ALL.CTA ;  /* 0x0000000000007992 */ /* 0x0003ec0000008000 */
[----:B-1----:R-:W1:Y:S01]  /*4b10*/  FENCE.VIEW.ASYNC.S ;  /* 0x00000000000073c6 */ /* 0x002e620000000000 */
[----:B---3--:R-:W-:Y:S11]  /*4b20*/  LOP3.LUT P0, RZ, R10, 0x1, RZ, 0xc0, !PT ;  /* 0x000000010aff7812 */ /* 0x008ff6000780c0ff */
[----:B------:R-:W-:Y:S02]  /*4b30*/  @!UPT UIADD3 URZ, UPT, UPT, URZ, URZ, URZ ;  /* 0x000000fffffff290 */ /* 0x000fe4000fffe0ff */
[----:B-1----:R-:W-:Y:S01]  /*4b40*/  VOTEU.ANY UP2, P0 ;  /* 0x0000000000ff7886 */ /* 0x002fe20000040100 */
[----:B------:R-:W-:Y:S11]  /*4b50*/  PLOP3.LUT P0, PT, PT, PT, UP2, 0x80, 0x8 ;  /* 0x000000000008781c */ /* 0x000ff60003f0f028 */
[----:B------:R-:W-:Y:S02]  /*4b60*/  @!UPT UIADD3 URZ, UPT, UPT, URZ, URZ, URZ ;  /* 0x000000fffffff290 */ /* 0x000fe4000fffe0ff */
[----:B--2---:R-:W-:Y:S02]  /*4b70*/  @P0 SHF.R.U32.HI R0, RZ, 0x10, R9 ;  /* 0x00000010ff000819 */ /* 0x004fe40000011609 */
[----:B------:R-:W-:Y:S02]  /*4b80*/  @P0 MOV R6, R8 ;  /* 0x0000000800060202 */ /* 0x000fe40000000f00 */
[----:B------:R-:W-:Y:S01]  /*4b90*/  @P0 R2UR UR4, R0 ;  /* 0x00000000000402ca */ /* 0x000fe200000e0000 */
[----:B------:R-:W-:Y:S01]  /*4ba0*/  VIADD R0, R12, 0x80 ;  /* 0x000000800c007836 */ /* 0x000fe20000000000 */
[----:B------:R-:W-:Y:S02]  /*4bb0*/  @P0 LOP3.LUT R8, R9, 0xffff, RZ, 0xc0, !PT ;  /* 0x0000ffff09080812 */ /* 0x000fe400078ec0ff */
[----:B------:R-:W-:Y:S02]  /*4bc0*/  @P0 R2UR UR6, R6 ;  /* 0x00000000060602ca */ /* 0x000fe400000e0000 */
[----:B------:R-:W-:Y:S02]  /*4bd0*/  PRMT R0, RZ, 0x654, R0 ;  /* 0x00000654ff007816 */ /* 0x000fe40000000000 */
[----:B------:R-:W-:Y:S02]  /*4be0*/  @P0 R2UR UR5, R8 ;  /* 0x00000000080502ca */ /* 0x000fe400000e0000 */
[----:B------:R1:W-:Y:S03]  /*4bf0*/  SYNCS.ARRIVE.TRANS64.RED.A1T0 RZ, [R0+URZ], RZ ;  /* 0x000000ff00ff79a7 */ /* 0x0003e600081004ff */
[----:B------:R-:W-:Y:S04]  /*4c00*/  @UP2 UMOV UR30, UR4 ;  /* 0x00000004001e2c82 */ /* 0x000fe80008000000 */
[----:B------:R-:W-:Y:S04]  /*4c10*/  @UP2 UMOV UR14, UR6 ;  /* 0x00000006000e2c82 */ /* 0x000fe80008000000 */
[----:B------:R-:W-:Y:S01]  /*4c20*/  @UP2 UMOV UR13, UR5 ;  /* 0x00000005000d2c82 */ /* 0x000fe20008000000 */
[----:B------:R-:W-:Y:S05]  /*4c30*/  BRA.U !UP0, `(.L_x_87) ;  /* 0x0000000108a47547 */ /* 0x000fea000b800000 */
[----:B------:R-:W-:Y:S02]  /*4c40*/  UIMAD.WIDE.U32 UR18, UR13, UR51, URZ ;  /* 0x000000330d1272a5 */ /* 0x000fe4000f8e00ff */
[----:B------:R-:W-:Y:S02]  /*4c50*/  UIMAD.WIDE.U32 UR26, UR14, UR48, URZ ;  /* 0x000000300e1a72a5 */ /* 0x000fe4000f8e00ff */
[----:B------:R-:W-:Y:S02]  /*4c60*/  USEL UR4, UR31, UR38, !UP5 ;  /* 0x000000261f047287 */ /* 0x000fe4000e800000 */
[----:B------:R-:W-:Y:S02]  /*4c70*/  USEL UR7, UR37, UR39, !UP6 ;  /* 0x0000002725077287 */ /* 0x000fe4000f000000 */
[----:B------:R-:W-:Y:S02]  /*4c80*/  UIMAD.WIDE.U32 UR8, UR4, UR22, URZ ;  /* 0x00000016040872a5 */ /* 0x000fe4000f8e00ff */
[----:B------:R-:W-:Y:S01]  /*4c90*/  UIMAD.WIDE.U32 UR10, UR7, UR22, URZ ;  /* 0x00000016070a72a5 */ /* 0x000fe2000f8e00ff */
[----:B------:R-:W-:Y:S02]  /*4ca0*/  UMOV UR5, UR19 ;  /* 0x0000001300057c82 */ /* 0x000fe40008000000 */
[----:B------:R-:W-:Y:S03]  /*4cb0*/  USHF.R.U32.HI UR6, URZ, UR46, UR5 ;  /* 0x0000002eff067299 */ /* 0x000fe60008011605 */
[----:B------:R-:W-:Y:S01]  /*4cc0*/  UMOV UR5, UR27 ;  /* 0x0000001b00057c82 */ /* 0x000fe20008000000 */
[----:B------:R-:W-:Y:S02]  /*4cd0*/  USEL UR6, UR13, UR6, !UP5 ;  /* 0x000000060d067287 */ /* 0x000fe4000e800000 */
[----:B------:R-:W-:Y:S03]  /*4ce0*/  USHF.R.U32.HI UR12, URZ, UR49, UR5 ;  /* 0x00000031ff0c7299 */ /* 0x000fe60008011605 */
[----:B------:R-:W-:Y:S02]  /*4cf0*/  UMOV UR5, UR9 ;  /* 0x0000000900057c82 */ /* 0x000fe40008000000 */
[----:B------:R-:W-:Y:S03]  /*4d00*/  @UP4 USHF.R.U32.HI UR4, URZ, UR23, UR5 ;  /* 0x00000017ff044299 */ /* 0x000fe60008011605 */
[----:B------:R-:W-:Y:S01]  /*4d10*/  UMOV UR5, UR11 ;  /* 0x0000000b00057c82 */ /* 0x000fe20008000000 */
[----:B------:R-:W-:Y:S02]  /*4d20*/  UIMAD UR4, UR45, UR4, URZ ;  /* 0x000000042d0472a4 */ /* 0x000fe4000f8e02ff */
[----:B------:R-:W-:Y:S02]  /*4d30*/  @UP4 USHF.R.U32.HI UR7, URZ, UR23, UR5 ;  /* 0x00000017ff074299 */ /* 0x000fe40008011605 */
[----:B------:R-:W-:Y:S02]  /*4d40*/  UIMAD.WIDE.U32 UR10, UR6, UR22, URZ ;  /* 0x00000016060a72a5 */ /* 0x000fe4000f8e00ff */
[----:B------:R-:W-:Y:S02]  /*4d50*/  USEL UR5, UR14, UR12, !UP6 ;  /* 0x0000000c0e057287 */ /* 0x000fe4000f000000 */
[----:B------:R-:W-:Y:S02]  /*4d60*/  UIMAD UR8, UR45, UR7, URZ ;  /* 0x000000072d0872a4 */ /* 0x000fe4000f8e02ff */
[----:B------:R-:W-:Y:S03]  /*4d70*/  UISETP.GE.AND UP0, UPT, UR6, UR4, UPT ;  /* 0x000000040600728c */ /* 0x000fe6000bf06270 */
[----:B------:R-:W-:Y:S01]  /*4d80*/  UMOV UR4, UR11 ;  /* 0x0000000b00047c82 */ /* 0x000fe20008000000 */
[----:B------:R-:W-:Y:S02]  /*4d90*/  UISETP.GE.OR UP0, UPT, UR5, UR8, UP0 ;  /* 0x000000080500728c */ /* 0x000fe40008706670 */
[----:B------:R-:W-:Y:S02]  /*4da0*/  USHF.R.U32.HI UR4, URZ, UR23, UR4 ;  /* 0x00000017ff047299 */ /* 0x000fe40008011604 */
[----:B------:R-:W-:Y:S02]  /*4db0*/  UIMAD.WIDE.U32 UR8, UR5, UR22, URZ ;  /* 0x00000016050872a5 */ /* 0x000fe4000f8e00ff */
[----:B------:R-:W-:Y:S04]  /*4dc0*/  USEL UR10, UR6, UR4, !UP4 ;  /* 0x00000004060a7287 */ /* 0x000fe8000e000000 */
[----:B------:R-:W-:Y:S01]  /*4dd0*/  UIADD3 UR11, UPT, UPT, -UR10, URZ, URZ ;  /* 0x000000ff0a0b7290 */ /* 0x000fe2000fffe1ff */
[----:B------:R-:W-:Y:S02]  /*4de0*/  @!UP0 UMOV UR4, UR9 ;  /* 0x0000000900048c82 */ /* 0x000fe40008000000 */
[----:B------:R-:W-:Y:S02]  /*4df0*/  @!UP0 USHF.R.U32.HI UR4, URZ, UR23, UR4 ;  /* 0x00000017ff048299 */ /* 0x000fe40008011604 */
[----:B------:R-:W-:Y:S02]  /*4e00*/  UIMAD UR8, UR45, UR11, UR6 ;  /* 0x0000000b2d0872a4 */ /* 0x000fe4000f8e0206 */
[----:B------:R-:W-:Y:S04]  /*4e10*/  @!UP0 USEL UR4, UR5, UR4, !UP4 ;  /* 0x0000000405048287 */ /* 0x000fe8000e000000 */
[----:B------:R-:W-:Y:S02]  /*4e20*/  @!UP0 UIMAD UR7, UR7, UR8, UR4 ;  /* 0x00000008070782a4 */ /* 0x000fe4000f8e0204 */
[----:B------:R-:W-:Y:S02]  /*4e30*/  @!UP0 UIADD3 UR9, UPT, UPT, UR10, -UR4, URZ ;  /* 0x800000040a098290 */ /* 0x000fe4000fffe0ff */
[----:B------:R-:W-:Y:S02]  /*4e40*/  UIADD3 UR8, UPT, UPT, -UR6, URZ, URZ ;  /* 0x000000ff06087290 */ /* 0x000fe4000fffe1ff */
[----:B------:R-:W-:Y:S02]  /*4e50*/  UIADD3 UR4, UPT, UPT, -UR5, URZ, URZ ;  /* 0x000000ff05047290 */ /* 0x000fe4000fffe1ff */
[----:B------:R-:W-:Y:S03]  /*4e60*/  @!UP0 UIMAD UR6, UR9, UR45, UR5 ;  /* 0x0000002d090682a4 */ /* 0x000fe6000f8e0205 */
[----:B------:R-:W-:Y:S01]  /*4e70*/  @!UP0 UMOV UR5, UR7 ;  /* 0x0000000700058c82 */ /* 0x000fe20008000000 */
[----:B------:R-:W-:Y:S02]  /*4e80*/  UIMAD UR7, UR15, UR4, UR14 ;  /* 0x000000040f0772a4 */ /* 0x000fe4000f8e020e */
[----:B------:R-:W-:Y:S02]  /*4e90*/  UIMAD UR4, UR50, UR8, UR13 ;  /* 0x00000008320472a4 */ /* 0x000fe4000f8e020d */
[----:B------:R-:W-:Y:S02]  /*4ea0*/  UIMAD UR14, UR5, UR15, UR7 ;  /* 0x0000000f050e72a4 */ /* 0x000fe4000f8e0207 */
[----:B------:R-:W-:Y:S11]  /*4eb0*/  UIMAD UR13, UR6, UR50, UR4 ;  /* 0x00000032060d72a4 */ /* 0x000ff6000f8e0204 */
[----:B------:R-:W-:Y:S01]  /*4ec0*/  @!UPT UIADD3 URZ, UPT, UPT, URZ, URZ, URZ ;  /* 0x000000fffffff290 */ /* 0x000fe2000fffe0ff */
.L_x_87:
[----:B------:R-:W2:Y:S01]  /*4ed0*/  @!UP3 LDCU.128 UR8, c[0x0][0xb10] ;  /* 0x00016200ff08b7ac */ /* 0x000ea20008000c00 */
[----:B------:R-:W-:Y:S01]  /*4ee0*/  IMAD.MOV.U32 R10, RZ, RZ, 0x1 ;  /* 0x00000001ff0a7424 */ /* 0x000fe200078e00ff */
[C---:B----4-:R-:W-:Y:S02]  /*4ef0*/  ISETP.NE.U32.AND P1, PT, R4.reuse, RZ, PT ;  /* 0x000000ff0400720c */ /* 0x050fe40003f25070 */
[----:B------:R-:W-:Y:S02]  /*4f00*/  ISETP.NE.U32.AND P0, PT, R4, RZ, PT ;  /* 0x000000ff0400720c */ /* 0x000fe40003f05070 */
[C---:B------:R-:W-:Y:S01]  /*4f10*/  ISETP.NE.AND.EX P1, PT, R5.reuse, RZ, PT, P1 ;  /* 0x000000ff0500720c */ /* 0x040fe20003f25310 */
[----:B------:R-:W3:Y:S01]  /*4f20*/  @!UP3 LDCU UR5, c[0x0][0xb0c] ;  /* 0x00016180ff05b7ac */ /* 0x000ee20008000800 */
[----:B------:R-:W-:Y:S02]  /*4f30*/  ISETP.NE.AND.EX P0, PT, R5, RZ, PT, P0 ;  /* 0x000000ff0500720c */ /* 0x000fe40003f05300 */
[----:B------:R-:W-:Y:S01]  /*4f40*/  SHF.L.U32 R10, R10, 0x1f, RZ ;  /* 0x0000001f0a0a7819 */ /* 0x000fe200000006ff */
[----:B------:R-:W-:Y:S02]  /*4f50*/  USHF.L.U32 UR43, UR16, 0x7, URZ ;  /* 0x00000007102b7899 */ /* 0x000fe400080006ff */
[----:B------:R-:W-:Y:S02]  /*4f60*/  USHF.L.U32 UR42, UR20, 0x8, URZ ;  /* 0x00000008142a7899 */ /* 0x000fe400080006ff */
[----:B--2---:R-:W-:Y:S07]  /*4f70*/  UIMAD.WIDE.U32 UR6, UR14, UR8, URZ ;  /* 0x000000080e0672a5 */ /* 0x004fee000f8e00ff */
[----:B------:R-:W-:Y:S01]  /*4f80*/  @!UP3 UMOV UR4, UR7 ;  /* 0x000000070004bc82 */ /* 0x000fe20008000000 */
[----:B---3--:R-:W-:Y:S02]  /*4f90*/  @!UP3 UISETP.NE.AND UP0, UPT, UR5, 0x1, UPT ;  /* 0x000000010500b88c */ /* 0x008fe4000bf05270 */
[----:B------:R-:W-:Y:S02]  /*4fa0*/  @!UP3 USHF.R.U32.HI UR4, URZ, UR9, UR4 ;  /* 0x00000009ff04b299 */ /* 0x000fe40008011604 */
[----:B------:R-:W-:Y:S02]  /*4fb0*/  UIMAD.WIDE.U32 UR6, UR13, UR11, URZ ;  /* 0x0000000b0d0672a5 */ /* 0x000fe4000f8e00ff */
[----:B------:R-:W-:Y:S02]  /*4fc0*/  @!UP3 USEL UR8, UR14, UR4, !UP0 ;  /* 0x000000040e08b287 */ /* 0x000fe4000c000000 */
[----:B------:R-:W-:Y:S03]  /*4fd0*/  @!UP3 UISETP.NE.AND UP0, UPT, UR10, 0x1, UPT ;  /* 0x000000010a00b88c */ /* 0x000fe6000bf05270 */
[----:B------:R-:W-:Y:S02]  /*4fe0*/  @!UP3 UMOV UR6, UR7 ;  /* 0x000000070006bc82 */ /* 0x000fe40008000000 */
[----:B------:R-:W2:Y:S02]  /*4ff0*/  @!UP3 LDCU UR4, c[0x0][0xb20] ;  /* 0x00016400ff04b7ac */ /* 0x000ea40008000800 */
[----:B--2---:R-:W-:Y:S04]  /*5000*/  @!UP3 USHF.R.U32.HI UR6, URZ, UR4, UR6 ;  /* 0x00000004ff06b299 */ /* 0x004fe80008011606 */
[----:B------:R-:W-:Y:S04]  /*5010*/  @!UP3 USEL UR6, UR13, UR6, !UP0 ;  /* 0x000000060d06b287 */ /* 0x000fe8000c000000 */
[----:B------:R-:W-:Y:S02]  /*5020*/  @!UP3 UIADD3 UR4, UPT, UPT, -UR8, UR6, URZ ;  /* 0x000000060804b290 */ /* 0x000fe4000fffe1ff */
[----:B------:R-:W-:Y:S02]  /*5030*/  @!UP3 UIADD3 UR6, UPT, UPT, UR8, -UR6, URZ ;  /* 0x800000060806b290 */ /* 0x000fe4000fffe0ff */
[----:B------:R-:W-:Y:S02]  /*5040*/  @!UP3 UIMAD UR14, UR4, UR5, UR14 ;  /* 0x00000005040eb2a4 */ /* 0x000fe4000f8e020e */
[----:B------:R-:W-:Y:S01]  /*5050*/  @!UP3 UIMAD UR13, UR6, UR10, UR13 ;  /* 0x0000000a060db2a4 */ /* 0x000fe2000f8e020d */
[----:B------:R-:W-:Y:S11]  /*5060*/  BRA.U UP1, `(.L_x_88) ;  /* 0x0000000101107547 */ /* 0x000ff6000b800000 */
[----:B------:R-:W-:Y:S04]  /*5070*/  MOV R6, UR54 ;  /* 0x0000003600067c02 */ /* 0x000fe80008000f00 */
[----:B------:R-:W-:Y:S04]  /*5080*/  SHF.L.U32 R6, R6, 0x1f, RZ ;  /* 0x0000001f06067819 */ /* 0x000fe800000006ff */
[----:B------:R-:W2:Y:S02]  /*5090*/  SYNCS.PHASECHK.TRANS64.TRYWAIT P2, [UR21+0x68], R6 ;  /* 0x00006806ff0075a7 */ /* 0x000ea40008041115 */
[----:B--2---:R-:W-:Y:S05]  /*50a0*/  @!P2 BRA `(.L_x_89) ;  /* 0x0000007c0008a947 */ /* 0x004fea0003800000 */
.L_x_88:
[----:B------:R-:W-:Y:S05]  /*50b0*/  @!P1 BRA `(.L_x_90) ;  /* 0x0000000000309947 */ /* 0x000fea0003800000 */
[----:B------:R-:W-:Y:S01]  /*50c0*/  ISETP.NE.U32.AND P1, PT, R2, RZ, PT ;  /* 0x000000ff0200720c */ /* 0x000fe20003f25070 */
[----:B------:R-:W2:Y:S01]  /*50d0*/  LDCU.64 UR4, c[0x0][0x358] ;  /* 0x00006b00ff0477ac */ /* 0x000ea20008000a00 */
[----:B------:R-:W-:Y:S02]  /*50e0*/  IMAD.MOV.U32 R87, RZ, RZ, 0x1 ;  /* 0x00000001ff577424 */ /* 0x000fe400078e00ff */
[----:B------:R-:W-:Y:S11]  /*50f0*/  ISETP.NE.AND.EX P1, PT, R3, RZ, PT, P1 ;  /* 0x000000ff0300720c */ /* 0x000ff60003f25310 */
[----:B------:R-:W-:Y:S02]  /*5100*/  @!UPT UIADD3 URZ, UPT, UPT, URZ, URZ, URZ ;  /* 0x000000fffffff290 */ /* 0x000fe4000fffe0ff */
[----:B------:R-:W3:Y:S01]  /*5110*/  @P1 LDC.64 R8, c[0x0][0x888] ;  /* 0x00022200ff081b82 */ /* 0x000ee20000000a00 */
[----:B-1----:R-:W-:Y:S04]  /*5120*/  @P1 IMAD R0, R4, UR36, RZ ;  /* 0x0000002404001c24 */ /* 0x002fe8000f8e02ff */
[----:B---3--:R-:W-:Y:S04]  /*5130*/  @P1 IMAD.WIDE R8, R0, 0x4, R8 ;  /* 0x0000000400081825 */ /* 0x008fe800078e0208 */
[----:B------:R-:W-:Y:S01]  /*5140*/  HFMA2 R0, -RZ, RZ, 0, 5.9604644775390625e-08 ;  /* 0x00000001ff007431 */ /* 0x000fe200000001ff */
[----:B--2--5:R2:W5:Y:S04]  /*5150*/  @P1 LDG.E R45, desc[UR4][R8.64] ;  /* 0x00000004082d1981 */ /* 0x024568000c1e1900 */
[----:B------:R-:W-:Y:S01]  /*5160*/  @!P1 PRMT R87, R0, 0x7610, R87 ;  /* 0x0000761000579816 */ /* 0x000fe20000000057 */
[----:B--2---:R-:W3:Y:S06]  /*5170*/  @!P1 LDC R45, c[0x0][0x880] ;  /* 0x00022000ff2d9b82 */ /* 0x004eec0000000800 */
.L_x_90:
[----:B---3-5:R-:W-:Y:S01]  /*5180*/  @!P0 FSETP.EQ.AND P1, PT, R45, RZ, PT ;  /* 0x000000ff2d00820b */ /* 0x028fe20003f22000 */
[----:B------:R-:W-:Y:S01]  /*5190*/  @!UPT UIADD3 URZ, UPT, UPT, URZ, URZ, URZ ;  /* 0x000000fffffff290 */ /* 0x000fe2000fffe0ff */
[----:B------:R-:W-:Y:S11]  /*51a0*/  @!P0 BRA `(.L_x_91) ;  /* 0x0000000000188947 */ /* 0x000ff60003800000 */
[----:B------:R-:W-:Y:S02]  /*51b0*/  LOP3.LUT P0, RZ, R87, 0xff, RZ, 0xc0, !PT ;  /* 0x000000ff57ff7812 */ /* 0x000fe4000780c0ff */
[----:B------:R-:W-:Y:S04]  /*51c0*/  ISETP.NE.U32.AND P1, PT, R2, RZ, PT ;  /* 0x000000ff0200720c */ /* 0x000fe80003f25070 */
[----:B------:R-:W-:Y:S04]  /*51d0*/  ISETP.NE.AND.EX P1, PT, R3, RZ, PT, P1 ;  /* 0x000000ff0300720c */ /* 0x000fe80003f25310 */
[----:B------:R-:W-:Y:S03]  /*51e0*/  PLOP3.LUT P1, PT, P1, PT, PT, 0x8, 0x80 ;  /* 0x000000000080781c */ /* 0x000fe60000f2e170 */
[----:B------:R-:W-:Y:S11]  /*51f0*/  @P0 FSETP.EQ.AND P1, PT, R45, RZ, PT ;  /* 0x000000ff2d00020b */ /* 0x000ff60003f22000 */
[----:B------:R-:W-:Y:S02]  /*5200*/  @!UPT UIADD3 URZ, UPT, UPT, URZ, URZ, URZ ;  /* 0x000000fffffff290 */ /* 0x000fe4000fffe0ff */
.L_x_91:
[----:B------:R-:W2:Y:S01]  /*5210*/  SYNCS.PHASECHK.TRANS64.TRYWAIT P2, [UR21+0x40], R10 ;  /* 0x0000400aff0075a7 */ /* 0x000ea20008041115 */
[----:B------:R-:W-:Y:S04]  /*5220*/  ELECT P0, URZ, PT ;  /* 0x0000000000ff782f */ /* 0x000fe80003800000 */
[----:B------:R-:W-:Y:S11]  /*5230*/  PLOP3.LUT P1, PT, P1, P0, PT, 0xf2, 0x2f ;  /* 0x00000000002f781c */ /* 0x000ff60000f21e72 */
[----:B------:R-:W-:Y:S02]  /*5240*/  @!UPT UIADD3 URZ, UPT, UPT, URZ, URZ, URZ ;  /* 0x000000fffffff290 */ /* 0x000fe4000fffe0ff */
[----:B------:R-:W-:Y:S05]  /*5250*/  @!P1 IADD3 R8, P0, PT, R16, 0x580, RZ ;  /* 0x0000058010089810 */ /* 0x000fea0007f1e0ff */
[----:B-1----:R-:W-:Y:S01]  /*5260*/  @!P1 IMAD.X R6, RZ, RZ, R17, P0 ;  /* 0x000000ffff069224 */ /* 0x002fe200000e0611 */
[----:B--2---:R-:W-:Y:S07]  /*5270*/  @!P2 BRA `(.L_x_92) ;  /* 0x0000007800aca947 */ /* 0x004fee0003800000 */
.L_x_210:
[----:B------:R-:W-:Y:S01]  /*5280*/  @!P1 R2UR UR5, R8 ;  /* 0x00000000080592ca */ /* 0x000fe200000e0000 */
[----:B------:R-:W-:Y:S01]  /*5290*/  VOTEU.ALL UP0, P1 ;  /* 0x0000000000ff7886 */ /* 0x000fe20000800000 */
[----:B------:R-:W-:Y:S01]  /*52a0*/  @!P1 R2UR UR4, R6 ;  /* 0x00000000060492ca */ /* 0x000fe200000e0000 */
[----:B-1----:R-:W-:Y:S01]  /*52b0*/  @!P1 IMAD.MOV.U32 R0, RZ, RZ, 0x4000 ;  /* 0x00004000ff009424 */ /* 0x002fe200078e00ff */
[----:B------:R-:W-:Y:S01]  /*52c0*/  UMOV UR8, 0x0 ;  /* 0x0000000000087882 */ /* 0x000fe20000000000 */
[----:B------:R-:W-:Y:S01]  /*52d0*/  UMOV UR9, 0x10000000 ;  /* 0x1000000000097882 */ /* 0x000fe20000000000 */
[----:B------:R-:W-:Y:S01]  /*52e0*/  @!UP0 UIADD3 UR40, UPT, UPT, UR21, 0x400, URZ ;  /* 0x0000040015288890 */ /* 0x000fe2000fffe0ff */
[----:B------:R-:W-:Y:S01]  /*52f0*/  VOTEU.ALL UP0, P1 ;  /* 0x0000000000ff7886 */ /* 0x000fe20000800000 */
[----:B------:R-:W-:Y:S01]  /*5300*/  UMOV UR44, UR36 ;  /* 0x00000024002c7c82 */ /* 0x000fe20008000000 */
[----:B------:R-:W-:Y:S04]  /*5310*/  UPRMT UR6, UR52, 0x654, UR41 ;  /* 0x0000065434067896 */ /* 0x000fe80008000029 */
[----:B------:R-:W-:Y:S02]  /*5320*/  IMAD.U32 R8, RZ, RZ, UR5 ;  /* 0x00000005ff087e24 */ /* 0x000fe4000f8e00ff */
[----:B------:R-:W-:Y:S03]  /*5330*/  IMAD.U32 R9, RZ, RZ, UR4 ;  /* 0x00000004ff097e24 */ /* 0x000fe6000f8e00ff */
[----:B------:R-:W-:Y:S02]  /*5340*/  @!P1 R2UR UR4, R8 ;  /* 0x00000000080492ca */ /* 0x000fe400000e0000 */
[----:B------:R-:W-:Y:S02]  /*5350*/  @!P1 R2UR UR5, R9 ;  /* 0x00000000090592ca */ /* 0x000fe400000e0000 */
[----:B------:R-:W-:Y:S05]  /*5360*/  @!P1 IADD3 R8, P0, PT, R16, 0x580, RZ ;  /* 0x0000058010089810 */ /* 0x000fea0007f1e0ff */
[----:B------:R-:W-:Y:S06]  /*5370*/  @!P1 IMAD.X R6, RZ, RZ, R17, P0 ;  /* 0x000000ffff069224 */ /* 0x000fec00000e0611 */
[----:B------:R1:W-:Y:S01]  /*5380*/  @!UP0 UTMALDG.3D [UR40], [UR4], desc[UR8] ;  /* 0x00000828040085b4 */ /* 0x0003e20008011000 */
[----:B------:R1:W-:Y:S01]  /*5390*/  @!P1 SYNCS.ARRIVE.TRANS64.RED.A0TR RZ, [UR21+0x20], R0 ;  /* 0x00002000ffff99a7 */ /* 0x0003e20008300415 */
[----:B------:R-:W-:Y:S01]  /*53a0*/  SYNCS.ARRIVE.TRANS64.RED.A1T0 RZ, [UR6], RZ ;  /* 0x000000ffffff79a7 */ /* 0x000fe20008100406 */
[----:B------:R-:W2:Y:S02]  /*53b0*/  SYNCS.PHASECHK.TRANS64.TRYWAIT P2, [UR21+0x48], R10 ;  /* 0x0000480aff0075a7 */ /* 0x000ea40008041115 */
[----:B-12---:R-:W-:Y:S05]  /*53c0*/  @!P2 BRA `(.L_x_93) ;  /* 0x000000780070a947 */ /* 0x006fea0003800000 */
.L_x_212:
[----:B------:R-:W-:Y:S01]  /*53d0*/  @!P1 R2UR UR5, R8 ;  /* 0x00000000080592ca */ /* 0x000fe200000e0000 */
[----:B------:R-:W-:Y:S01]  /*53e0*/  VOTEU.ALL UP0, P1 ;  /* 0x0000000000ff7886 */ /* 0x000fe20000800000 */
[----:B------:R-:W-:Y:S01]  /*53f0*/  @!P1 R2UR UR4, R6 ;  /* 0x00000000060492ca */ /* 0x000fe200000e0000 */
[----:B-1----:R-:W-:Y:S01]  /*5400*/  @!P1 IMAD.MOV.U32 R0, RZ, RZ, 0x4000 ;  /* 0x00004000ff009424 */ /* 0x002fe200078e00ff */
[----:B------:R-:W-:Y:S01]  /*5410*/  UMOV UR8, 0x0 ;  /* 0x0000000000087882 */ /* 0x000fe20000000000 */
[----:B------:R-:W-:Y:S01]  /*5420*/  UMOV UR9, 0x10000000 ;  /* 0x1000000000097882 */ /* 0x000fe20000000000 */
[----:B------:R-:W-:Y:S02]  /*5430*/  @!UP0 UIADD3 UR34, UPT, UPT, UR42, 0x20, URZ ;  /* 0x000000202a228890 */ /* 0x000fe4000fffe0ff */
[----:B------:R-:W-:Y:S01]  /*5440*/  @!UP0 UIADD3 UR32, UPT, UPT, UR21, 0x4400, URZ ;  /* 0x0000440015208890 */ /* 0x000fe2000fffe0ff */
[----:B------:R-:W-:Y:S01]  /*5450*/  VOTEU.ALL UP0, P1 ;  /* 0x0000000000ff7886 */ /* 0x000fe20000800000 */
[----:B------:R-:W-:Y:S01]  /*5460*/  UMOV UR35, UR43 ;  /* 0x0000002b00237c82 */ /* 0x000fe20008000000 */
[----:B------:R-:W-:Y:S02]  /*5470*/  UPRMT UR7, UR52, 0x654, UR33 ;  /* 0x0000065434077896 */ /* 0x000fe40008000021 */
        /* <DEDUP_REMOVED lines=11> */
.L_x_214:
        /* <DEDUP_REMOVED lines=10> */
[----:B------:R-:W-:Y:S02]  /*55d0*/  UMOV UR28, UR36 ;  /* 0x00000024001c7c82 */ /* 0x000fe40008000000 */
[----:B------:R-:W-:Y:S01]  /*55e0*/  IMAD.U32 R8, RZ, RZ, UR5 ;  /* 0x00000005ff087e24 */ /* 0x000fe2000f8e00ff */
[----:B------:R-:W-:Y:S01]  /*55f0*/  UPRMT UR29, UR52, 0x654, UR25 ;  /* 0x00000654341d7896 */ /* 0x000fe20008000019 */
        /* <DEDUP_REMOVED lines=10> */
.L_x_216:
        /* <DEDUP_REMOVED lines=16> */
[----:B------:R-:W-:Y:S02]  /*57a0*/  SHF.L.U32 R9, RZ, 0x1f, RZ ;  /* 0x0000001fff097819 */ /* 0x000fe400000006ff */
[----:B------:R-:W-:Y:S05]  /*57b0*/  @!P1 IADD3 R8, P0, PT, R16, 0x580, RZ ;  /* 0x0000058010089810 */ /* 0x000fea0007f1e0ff */
[----:B------:R-:W-:Y:S04]  /*57c0*/  @!P1 IMAD.X R6, RZ, RZ, R17, P0 ;  /* 0x000000ffff069224 */ /* 0x000fe800000e0611 */
[----:B------:R1:W-:Y:S01]  /*57d0*/  @!UP0 UTMALDG.3D [UR16], [UR4], desc[UR8] ;  /* 0x00000810040085b4 */ /* 0x0003e20008011000 */
[----:B------:R1:W-:Y:S01]  /*57e0*/  @!P1 SYNCS.ARRIVE.TRANS64.RED.A0TR RZ, [UR21+0x38], R0 ;  /* 0x00003800ffff99a7 */ /* 0x0003e20008300415 */
[----:B------:R-:W-:Y:S01]  /*57f0*/  SYNCS.ARRIVE.TRANS64.RED.A1T0 RZ, [UR24], RZ ;  /* 0x000000ffffff79a7 */ /* 0x000fe20008100418 */
[----:B------:R-:W2:Y:S02]  /*5800*/  SYNCS.PHASECHK.TRANS64.TRYWAIT P2, [UR21+0x40], R9 ;  /* 0x00004009ff0075a7 */ /* 0x000ea40008041115 */
[----:B-12---:R-:W-:Y:S05]  /*5810*/  @!P2 BRA `(.L_x_96) ;  /* 0x0000007400a4a947 */ /* 0x006fea0003800000 */
.L_x_218:
[----:B------:R-:W-:Y:S01]  /*5820*/  @!P1 R2UR UR5, R8 ;  /* 0x00000000080592ca */ /* 0x000fe200000e0000 */
[----:B------:R-:W-:Y:S01]  /*5830*/  VOTEU.ALL UP0, P1 ;  /* 0x0000000000ff7886 */ /* 0x000fe20000800000 */
[----:B------:R-:W-:Y:S01]  /*5840*/  @!P1 R2UR UR4, R6 ;  /* 0x00000000060492ca */ /* 0x000fe200000e0000 */
[----:B-1----:R-:W-:Y:S01]  /*5850*/  @!P1 IMAD.MOV.U32 R0, RZ, RZ, 0x4000 ;  /* 0x00004000ff009424 */ /* 0x002fe200078e00ff */
[----:B------:R-:W-:Y:S01]  /*5860*/  UMOV UR18, 0x0 ;  /* 0x0000000000127882 */ /* 0x000fe20000000000 */
[----:B------:R-:W-:Y:S01]  /*5870*/  UMOV UR19, 0x10000000 ;  /* 0x1000000000137882 */ /* 0x000fe20000000000 */
[----:B------:R-:W-:Y:S01]  /*5880*/  @!UP0 UIADD3 UR10, UPT, UPT, UR42, 0x80, URZ ;  /* 0x000000802a0a8890 */ /* 0x000fe2000fffe0ff */
[----:B------:R-:W-:Y:S01]  /*5890*/  @!P1 IADD3 R8, P0, PT, R16, 0x580, RZ ;  /* 0x0000058010089810 */ /* 0x000fe20007f1e0ff */
[----:B------:R-:W-:Y:S01]  /*58a0*/  @!UP0 UIADD3 UR8, UPT, UPT, UR21, 0x400, URZ ;  /* 0x0000040015088890 */ /* 0x000fe2000fffe0ff */
[----:B------:R-:W-:Y:S01]  /*58b0*/  VOTEU.ALL UP0, P1 ;  /* 0x0000000000ff7886 */ /* 0x000fe20000800000 */
[----:B------:R-:W-:Y:S01]  /*58c0*/  UMOV UR9, UR41 ;  /* 0x0000002900097c82 */ /* 0x000fe20008000000 */
[----:B------:R-:W-:Y:S02]  /*58d0*/  UMOV UR11, UR43 ;  /* 0x0000002b000b7c82 */ /* 0x000fe40008000000 */
[----:B------:R-:W-:Y:S01]  /*58e0*/  IMAD.U32 R18, RZ, RZ, UR5 ;  /* 0x00000005ff127e24 */ /* 0x000fe2000f8e00ff */
[----:B------:R-:W-:Y:S01]  /*58f0*/  UMOV UR12, UR36 ;  /* 0x00000024000c7c82 */ /* 0x000fe20008000000 */
[----:B------:R-:W-:Y:S02]  /*5900*/  IMAD.U32 R19, RZ, RZ, UR4 ;  /* 0x00000004ff137e24 */ /* 0x000fe4000f8e00ff */
[----:B------:R-:W-:Y:S01]  /*5910*/  @!P1 IMAD.X R6, RZ, RZ, R17, P0 ;  /* 0x000000ffff069224 */ /* 0x000fe200000e0611 */
[----:B------:R-:W-:Y:S02]  /*5920*/  @!P1 R2UR UR4, R18 ;  /* 0x00000000120492ca */ /* 0x000fe400000e0000 */
[----:B------:R-:W-:Y:S11]  /*5930*/  @!P1 R2UR UR5, R19 ;  /* 0x00000000130592ca */ /* 0x000ff600000e0000 */
[----:B------:R-:W-:Y:S02]  /*5940*/  @!UPT UIADD3 URZ, UPT, UPT, URZ, URZ, URZ ;  /* 0x000000fffffff290 */ /* 0x000fe4000fffe0ff */
[----:B------:R1:W-:Y:S01]  /*5950*/  @!UP0 UTMALDG.3D [UR8], [UR4], desc[UR18] ;  /* 0x00001208040085b4 */ /* 0x0003e20008011000 */
[----:B------:R1:W-:Y:S01]  /*5960*/  @!P1 SYNCS.ARRIVE.TRANS64.RED.A0TR RZ, [UR21+0x20], R0 ;  /* 0x00002000ffff99a7 */ /* 0x0003e20008300415 */
[----:B------:R-:W-:Y:S01]  /*5970*/  SYNCS.ARRIVE.TRANS64.RED.A1T0 RZ, [UR6], RZ ;  /* 0x000000ffffff79a7 */ /* 0x000fe20008100406 */
[----:B------:R-:W2:Y:S02]  /*5980*/  SYNCS.PHASECHK.TRANS64.TRYWAIT P2, [UR21+0x48], R9 ;  /* 0x00004809ff0075a7 */ /* 0x000ea40008041115 */
[----:B-12---:R-:W-:Y:S05]  /*5990*/  @!P2 BRA `(.L_x_97) ;  /* 0x00000074005ca947 */ /* 0x006fea0003800000 */
.L_x_220:
        /* <DEDUP_REMOVED lines=24> */
.L_x_222:
[----:B------:R-:W-:Y:S01]  /*5b20*/  @!P1 R2UR UR5, R8 ;  /* 0x00000000080592ca */ /* 0x000fe200000e0000 */
[----:B------:R-:W-:Y:S01]  /*5b30*/  VOTEU.ALL UP0, P1 ;  /* 0x0000000000ff7886 */ /* 0x000fe20000800000 */
[----:B------:R-:W-:Y:S01]  /*5b40*/  @!P1 R2UR UR4, R6 ;  /* 0x00000000060492ca */ /* 0x000fe200000e0000 */
[----:B-1----:R-:W-:Y:S01]  /*5b50*/  @!P1 IMAD.MOV.U32 R0, RZ, RZ, 0x4000 ;  /* 0x00004000ff009424 */ /* 0x002fe200078e00ff */
[----:B------:R-:W-:Y:S01]  /*5b60*/  UMOV UR6, 0x0 ;  /* 0x0000000000067882 */ /* 0x000fe20000000000 */
[----:B------:R-:W-:Y:S01]  /*5b70*/  UMOV UR7, 0x10000000 ;  /* 0x1000000000077882 */ /* 0x000fe20000000000 */
[----:B------:R-:W-:Y:S01]  /*5b80*/  @!UP0 UIADD3 UR10, UPT, UPT, UR42, 0xc0, URZ ;  /* 0x000000c02a0a8890 */ /* 0x000fe2000fffe0ff */
[----:B------:R-:W-:Y:S01]  /*5b90*/  VIADD R14, R14, 0x1 ;  /* 0x000000010e0e7836 */ /* 0x000fe20000000000 */
[----:B------:R-:W-:Y:S01]  /*5ba0*/  @!UP0 UIADD3 UR8, UPT, UPT, UR21, 0x8400, URZ ;  /* 0x0000840015088890 */ /* 0x000fe2000fffe0ff */
[----:B------:R-:W-:Y:S01]  /*5bb0*/  VOTEU.ALL UP0, P1 ;  /* 0x0000000000ff7886 */ /* 0x000fe20000800000 */
[----:B------:R-:W-:Y:S01]  /*5bc0*/  UMOV UR9, UR25 ;  /* 0x0000001900097c82 */ /* 0x000fe20008000000 */
[----:B------:R-:W-:Y:S02]  /*5bd0*/  UMOV UR11, UR43 ;  /* 0x0000002b000b7c82 */ /* 0x000fe40008000000 */
[----:B------:R-:W-:Y:S01]  /*5be0*/  IMAD.U32 R18, RZ, RZ, UR5 ;  /* 0x00000005ff127e24 */ /* 0x000fe2000f8e00ff */
[----:B------:R-:W-:Y:S01]  /*5bf0*/  UMOV UR12, UR36 ;  /* 0x00000024000c7c82 */ /* 0x000fe20008000000 */
[----:B------:R-:W-:Y:S03]  /*5c00*/  IMAD.U32 R19, RZ, RZ, UR4 ;  /* 0x00000004ff137e24 */ /* 0x000fe6000f8e00ff */
        /* <DEDUP_REMOVED lines=8> */
.L_x_224:
[----:B------:R-:W-:Y:S01]  /*5c90*/  @!P1 IADD3 R6, P0, PT, R16, 0x580, RZ ;  /* 0x0000058010069810 */ /* 0x000fe20007f1e0ff */
[----:B------:R-:W-:Y:S01]  /*5ca0*/  VOTEU.ALL UP0, P1 ;  /* 0x0000000000ff7886 */ /* 0x000fe20000800000 */
[----:B------:R-:W-:Y:S01]  /*5cb0*/  UMOV UR6, 0x0 ;  /* 0x0000000000067882 */ /* 0x000fe20000000000 */
[----:B------:R-:W-:Y:S01]  /*5cc0*/  UMOV UR7, 0x10000000 ;  /* 0x1000000000077882 */ /* 0x000fe20000000000 */
[----:B------:R-:W-:Y:S01]  /*5cd0*/  @!P1 R2UR UR5, R6 ;  /* 0x00000000060592ca */ /* 0x000fe200000e0000 */
[----:B-1----:R-:W-:Y:S01]  /*5ce0*/  @!P1 IMAD.X R0, RZ, RZ, R17, P0 ;  /* 0x000000ffff009224 */ /* 0x002fe200000e0611 */
[----:B------:R-:W-:Y:S01]  /*5cf0*/  @!UP0 UIADD3 UR10, UPT, UPT, UR42, 0xe0, URZ ;  /* 0x000000e02a0a8890 */ /* 0x000fe2000fffe0ff */
[----:B------:R-:W-:Y:S01]  /*5d00*/  R2UR UR18, R89 ;  /* 0x00000000591272ca */ /* 0x000fe200000e0000 */
[----:B------:R-:W-:Y:S01]  /*5d10*/  @!UP0 UIADD3 UR8, UPT, UPT, UR21, 0xc400, URZ ;  /* 0x0000c40015088890 */ /* 0x000fe2000fffe0ff */
[----:B------:R-:W-:Y:S01]  /*5d20*/  R2UR UR16, R90 ;  /* 0x000000005a1072ca */ /* 0x000fe200000e0000 */
[----:B------:R-:W-:Y:S01]  /*5d30*/  VOTEU.ALL UP0, P1 ;  /* 0x0000000000ff7886 */ /* 0x000fe20000800000 */
[----:B------:R-:W-:Y:S01]  /*5d40*/  @!P1 R2UR UR4, R0 ;  /* 0x00000000000492ca */ /* 0x000fe200000e0000 */
[----:B------:R-:W-:Y:S01]  /*5d50*/  UMOV UR9, UR17 ;  /* 0x0000001100097c82 */ /* 0x000fe20008000000 */
[----:B------:R-:W-:Y:S01]  /*5d60*/  UMOV UR11, UR43 ;  /* 0x0000002b000b7c82 */ /* 0x000fe20008000000 */
[----:B------:R-:W-:Y:S01]  /*5d70*/  UMOV UR12, UR36 ;  /* 0x00000024000c7c82 */ /* 0x000fe20008000000 */
[C---:B------:R-:W-:Y:S01]  /*5d80*/  ISETP.NE.AND P0, PT, R14.reuse, 0x2, PT ;  /* 0x000000020e00780c */ /* 0x040fe20003f05270 */
[----:B------:R-:W-:Y:S01]  /*5d90*/  UPLOP3.LUT UP1, UPT, UPT, UPT, UPT, 0x80, 0x8 ;  /* 0x000000000008789c */ /* 0x000fe20003f2f070 */
[----:B------:R-:W-:Y:S01]  /*5da0*/  IMAD.U32 R8, RZ, RZ, UR5 ;  /* 0x00000005ff087e24 */ /* 0x000fe2000f8e00ff */
[----:B------:R-:W-:Y:S01]  /*5db0*/  UMOV UR36, UR30 ;  /* 0x0000001e00247c82 */ /* 0x000fe20008000000 */
[----:B------:R-:W-:Y:S01]  /*5dc0*/  SEL R0, RZ, 0x1, P0 ;  /* 0x00000001ff007807 */ /* 0x000fe20000000000 */
[----:B------:R-:W-:Y:S01]  /*5dd0*/  UIADD3 UR20, UPT, UPT, UR13, UR18, URZ ;  /* 0x000000120d147290 */ /* 0x000fe2000fffe0ff */
[----:B------:R-:W-:Y:S01]  /*5de0*/  SEL R14, R14, RZ, P0 ;  /* 0x000000ff0e0e7207 */ /* 0x000fe20000000000 */
[----:B------:R-:W-:Y:S01]  /*5df0*/  UIADD3 UR16, UPT, UPT, UR14, UR16, URZ ;  /* 0x000000100e107290 */ /* 0x000fe2000fffe0ff */
[----:B------:R-:W-:Y:S01]  /*5e00*/  LOP3.LUT R13, R13, R0, RZ, 0x3c, !PT ;  /* 0x000000000d0d7212 */ /* 0x000fe200078e3cff */
[----:B------:R-:W-:Y:S01]  /*5e10*/  IMAD.U32 R9, RZ, RZ, UR4 ;  /* 0x00000004ff097e24 */ /* 0x000fe2000f8e00ff */
[----:B------:R-:W-:Y:S04]  /*5e20*/  @!P1 R2UR UR4, R8 ;  /* 0x00000000080492ca */ /* 0x000fe800000e0000 */
[----:B------:R-:W-:Y:S11]  /*5e30*/  @!P1 R2UR UR5, R9 ;  /* 0x00000000090592ca */ /* 0x000ff600000e0000 */
[----:B------:R-:W-:Y:S02]  /*5e40*/  @!UPT UIADD3 URZ, UPT, UPT, URZ, URZ, URZ ;  /* 0x000000fffffff290 */ /* 0x000fe4000fffe0ff */
[----:B------:R2:W-:Y:S01]  /*5e50*/  @!UP0 UTMALDG.3D [UR8], [UR4], desc[UR6] ;  /* 0x00000608040085b4 */ /* 0x0005e20008011000 */
[----:B------:R2:W-:Y:S01]  /*5e60*/  @!P1 SYNCS.ARRIVE.TRANS64.RED.A0TR RZ, [UR21+0x38], R7 ;  /* 0x00003807ffff99a7 */ /* 0x0005e20008300415 */
[----:B------:R-:W-:Y:S01]  /*5e70*/  SYNCS.ARRIVE.TRANS64.RED.A1T0 RZ, [UR24], RZ ;  /* 0x000000ffffff79a7 */ /* 0x000fe20008100418 */
[----:B------:R-:W-:Y:S05]  /*5e80*/  BRA.U UP2, `(.L_x_100) ;  /* 0xffffffe902f07547 */ /* 0x000fea000b83ffff */
[----:B------:R-:W1:Y:S02]  /*5e90*/  SYNCS.PHASECHK.TRANS64.TRYWAIT P0, [UR21+0x40], R10 ;  /* 0x0000400aff0075a7 */ /* 0x000e640008001115 */
[----:B-1----:R-:W-:Y:S05]  /*5ea0*/  @!P0 BRA `(.L_x_101) ;  /* 0x0000007000608947 */ /* 0x002fea0003800000 */
.L_x_226:
[----:B------:R-:W3:Y:S02]  /*5eb0*/  SYNCS.PHASECHK.TRANS64.TRYWAIT P0, [UR21+0x48], R10 ;  /* 0x0000480aff0075a7 */ /* 0x000ee40008001115 */
[----:B---3--:R-:W-:Y:S05]  /*5ec0*/  @!P0 BRA `(.L_x_102) ;  /* 0x0000007000708947 */ /* 0x008fea0003800000 */
.L_x_228:
[----:B------:R-:W3:Y:S01]  /*5ed0*/  SYNCS.PHASECHK.TRANS64.TRYWAIT P0, [UR21+0x50], R10 ;  /* 0x0000500aff0075a7 */ /* 0x000ee20008001115 */
[----:B-1----:R-:W-:Y:S01]  /*5ee0*/  HFMA2 R0, -RZ, RZ, 0, 5.9604644775390625e-08 ;  /* 0x00000001ff007431 */ /* 0x002fe200000001ff */
[----:B---3--:R-:W-:Y:S06]  /*5ef0*/  @!P0 BRA `(.L_x_103) ;  /* 0x00000070007c8947 */ /* 0x008fec0003800000 */
.L_x_230:
[----:B-1----:R-:W-:Y:S02]  /*5f00*/  MOV R2, UR21 ;  /* 0x0000001500027c02 */ /* 0x002fe40008000f00 */
[----:B------:R-:W-:-:S07]  /*5f10*/  SHF.L.U32 R0, R0, 0x1f, RZ ;  /* 0x0000001f00007819 */ /* 0x000fce00000006ff */
.L_x_104:
[----:B-1----:R1:W3:Y:S02]  /*5f20*/  SYNCS.PHASECHK.TRANS64.TRYWAIT P0, [R2+URZ+0x58], R0 ;  /* 0x00005800020075a7 */ /* 0x0022e400080011ff */
[----:B---3--:R-:W-:Y:S05]  /*5f30*/  @!P0 NANOSLEEP.SYNCS 0x989680 ;  /* 0x009896800000895d */ /* 0x008fea0003900000 */
[----:B------:R-:W3:Y:S02]  /*5f40*/  @!P0 SYNCS.PHASECHK.TRANS64 P0, [R2+URZ+0x58], R0 ;  /* 0x00005800020085a7 */ /* 0x000ee400080010ff */
[----:B--23--:R-:W-:Y:S05]  /*5f50*/  @P0 EXIT ;  /* 0x000000000000094d */ /* 0x00cfea0003800000 */
[----:B------:R-:W-:Y:S05]  /*5f60*/  BRA `(.L_x_104) ;  /* 0xfffffffc00ec7947 */ /* 0x000fea000383ffff */
.L_x_85:
[----:B------:R-:W-:-:S06]  /*5f70*/  UISETP.GE.AND UP0, UPT, UR21, 0x4, UPT ;  /* 0x000000041500788c */ /* 0x000fcc000bf06270 */
[----:B------:R-:W-:-:S13]  /*5f80*/  PLOP3.LUT P0, PT, PT, PT, UP0, 0x80, 0x8 ;  /* 0x000000000008781c */ /* 0x000fda0003f0f008 */
[----:B------:R-:W-:Y:S05]  /*5f90*/  @!P0 EXIT ;  /* 0x000000000000894d */ /* 0x000fea0003800000 */
[----:B------:R-:W-:Y:S01]  /*5fa0*/  BAR.SYNC.DEFER_BLOCKING 0x6, 0xa0 ;  /* 0x0182800000007b1d */ /* 0x000fe20000010000 */
[C---:B------:R-:W-:Y:S01]  /*5fb0*/  IMAD.SHL.U32 R4, R103.reuse, 0x20, RZ ;  /* 0x0000002067047824 */ /* 0x040fe200078e00ff */
[C---:B------:R-:W-:Y:S01]  /*5fc0*/  LOP3.LUT R86, R103.reuse, 0x1, RZ, 0xc0, !PT ;  /* 0x0000000167567812 */ /* 0x040fe200078ec0ff */
[C---:B------:R-:W-:Y:S02]  /*5fd0*/  IMAD.U32 R37, R103.reuse, 0x10000, RZ ;  /* 0x0001000067257824 */ /* 0x040fe400078e00ff */
[----:B------:R-:W-:Y:S01]  /*5fe0*/  IMAD.SHL.U32 R44, R103, 0x4, RZ ;  /* 0x00000004672c7824 */ /* 0x000fe200078e00ff */
[----:B------:R-:W-:Y:S02]  /*5ff0*/  UMOV UR43, 0x400 ;  /* 0x00000400002b7882 */ /* 0x000fe40000000000 */
[----:B------:R-:W1:Y:S01]  /*6000*/  LDC.64 R82, c[0x0][0x888] ;  /* 0x00022200ff527b82 */ /* 0x000e620000000a00 */
[----:B------:R-:W-:Y:S01]  /*6010*/  ULEA UR43, UR52, UR43, 0x18 ;  /* 0x0000002b342b7291 */ /* 0x000fe2000f8ec0ff */
[----:B------:R-:W-:Y:S01]  /*6020*/  ISETP.NE.U32.AND P0, PT, R86, 0x1, PT ;  /* 0x000000015600780c */ /* 0x000fe20003f05070 */
[----:B------:R-:W-:Y:S01]  /*6030*/  IMAD.MOV.U32 R102, RZ, RZ, 0x2 ;  /* 0x00000002ff667424 */ /* 0x000fe200078e00ff */
[----:B------:R-:W-:Y:S01]  /*6040*/  LOP3.LUT R5, R4, 0xe0, RZ, 0xc0, !PT ;  /* 0x000000e004057812 */ /* 0x000fe200078ec0ff */
[----:B------:R-:W-:Y:S01]  /*6050*/  UIADD3 UR4, UPT, UPT, UR43, 0x400, URZ ;  /* 0x000004002b047890 */ /* 0x000fe2000fffe0ff */
[----:B------:R-:W-:Y:S01]  /*6060*/  LOP3.LUT R37, R37, 0x600000, RZ, 0xc0, !PT ;  /* 0x0060000025257812 */ /* 0x000fe200078ec0ff */
[----:B------:R-:W-:Y:S01]  /*6070*/  IMAD.MOV.U32 R101, RZ, RZ, 0x4 ;  /* 0x00000004ff657424 */ /* 0x000fe200078e00ff */
[----:B------:R-:W2:Y:S01]  /*6080*/  LDC.64 R84, c[0x0][0x890] ;  /* 0x00022400ff547b82 */ /* 0x000ea20000000a00 */
[----:B------:R-:W-:Y:S01]  /*6090*/  R2P PR, R103, 0x6 ;  /* 0x0000000667007804 */ /* 0x000fe20000000000 */
[----:B------:R-:W-:Y:S01]  /*60a0*/  IMAD.MOV.U32 R36, RZ, RZ, RZ ;  /* 0x000000ffff247224 */ /* 0x000fe200078e00ff */
[----:B------:R-:W-:Y:S01]  /*60b0*/  LOP3.LUT R44, R5, 0x1c, R44, 0xf8, !PT ;  /* 0x0000001c052c7812 */ /* 0x000fe200078ef82c */
[----:B------:R-:W-:Y:S01]  /*60c0*/  IMAD.MOV.U32 R100, RZ, RZ, RZ ;  /* 0x000000ffff647224 */ /* 0x000fe200078e00ff */
[----:B------:R-:W-:Y:S01]  /*60d0*/  LOP3.LUT R103, R103, 0x60, RZ, 0xc0, !PT ;  /* 0x0000006067677812 */ /* 0x000fe200078ec0ff */
[----:B------:R-:W-:Y:S01]  /*60e0*/  IMAD.MOV.U32 R93, RZ, RZ, RZ ;  /* 0x000000ffff5d7224 */ /* 0x000fe200078e00ff */
[----:B------:R-:W-:Y:S01]  /*60f0*/  LOP3.LUT R44, R44, 0xf00, R4, 0xf8, !PT ;  /* 0x00000f002c2c7812 */ /* 0x000fe200078ef804 */
[----:B------:R-:W3:Y:S01]  /*6100*/  LDC.64 R80, c[0x0][0x8b0] ;  /* 0x00022c00ff507b82 */ /* 0x000ee20000000a00 */
[----:B------:R-:W4:Y:S01]  /*6110*/  LDS R0, [UR43+0x100] ;  /* 0x0001002bff007984 */ /* 0x000f220008000800 */
[----:B------:R-:W-:Y:S01]  /*6120*/  IMAD.MOV.U32 R99, RZ, RZ, RZ ;  /* 0x000000ffff637224 */ /* 0x000fe200078e00ff */
[----:B------:R-:W-:Y:S01]  /*6130*/  SEL R102, R102, 0xfffffffe, !P1 ;  /* 0xfffffffe66667807 */ /* 0x000fe20004800000 */
[----:B------:R-:W-:Y:S01]  /*6140*/  IMAD.U32 R91, RZ, RZ, UR4 ;  /* 0x00000004ff5b7e24 */ /* 0x000fe2000f8e00ff */
[----:B------:R-:W-:Y:S01]  /*6150*/  SEL R101, R101, 0xfffffffc, !P2 ;  /* 0xfffffffc65657807 */ /* 0x000fe20005000000 */
[----:B------:R-:W1:Y:S02]  /*6160*/  LDCU UR63, c[0x0][0x370] ;  /* 0x00006e00ff3f77ac */ /* 0x000e640008000800 */
[----:B------:R-:W1:Y:S01]  /*6170*/  LDC.64 R46, c[0x0][0x8a8] ;  /* 0x00022a00ff2e7b82 */ /* 0x000e620000000a00 */
[----:B------:R-:W1:Y:S01]  /*6180*/  LDCU.64 UR54, c[0x0][0x348] ;  /* 0x00006900ff3677ac */ /* 0x000e620008000a00 */
[----:B------:R-:W1:Y:S01]  /*6190*/  LDCU UR42, c[0x0][0xb0c] ;  /* 0x00016180ff2a77ac */ /* 0x000e620008000800 */
[----:B------:R-:W1:Y:S01]  /*61a0*/  LDCU UR39, c[0x0][0xb30] ;  /* 0x00016600ff2777ac */ /* 0x000e620008000800 */
[----:B------:R-:W1:Y:S01]  /*61b0*/  LDCU.64 UR60, c[0x0][0x888] ;  /* 0x00011100ff3c77ac */ /* 0x000e620008000a00 */
[----:B------:R-:W1:Y:S01]  /*61c0*/  LDCU.64 UR40, c[0x0][0xb28] ;  /* 0x00016500ff2877ac */ /* 0x000e620008000a00 */
[----:B------:R-:W1:Y:S01]  /*61d0*/  LDCU.128 UR56, c[0x0][0xb10] ;  /* 0x00016200ff3877ac */ /* 0x000e620008000c00 */
[----:B------:R-:W1:Y:S01]  /*61e0*/  LDCU UR62, c[0x0][0x374] ;  /* 0x00006e80ff3e77ac */ /* 0x000e620008000800 */
[----:B------:R-:W-:Y:S01]  /*61f0*/  UMOV UR53, URZ ;  /* 0x000000ff00357c82 */ /* 0x000fe20008000000 */
[----:B------:R-:W-:Y:S01]  /*6200*/  UMOV UR47, URZ ;  /* 0x000000ff002f7c82 */ /* 0x000fe20008000000 */
[----:B----4-:R-:W-:Y:S01]  /*6210*/  IMAD.IADD R37, R0, 0x1, R37 ;  /* 0x0000000100257824 */ /* 0x010fe200078e0225 */
[----:B--2---:R-:W-:-:S07]  /*6220*/  P2R R0, PR, RZ, 0x1 ;  /* 0x00000001ff007803 */ /* 0x004fce0000000000 */
.L_x_180:
[----:B------:R-:W-:Y:S02]  /*6230*/  LEA R0, R93, UR43, 0x3 ;  /* 0x0000002b5d007c11 */ /* 0x000fe4000f8e18ff */
[----:B------:R-:W-:Y:S02]  /*6240*/  SHF.L.U32 R2, R99, 0x1f, RZ ;  /* 0x0000001f63027819 */ /* 0x000fe400000006ff */
[----:B-1----:R-:W-:Y:S02]  /*6250*/  LEA R4, R93, UR43, 0x4 ;  /* 0x0000002b5d047c11 */ /* 0x002fe4000f8e20ff */
[----:B------:R-:W2:Y:S02]  /*6260*/  SYNCS.PHASECHK.TRANS64.TRYWAIT P0, [R0+URZ+0x70], R2 ;  /* 0x00007002000075a7 */ /* 0x000ea400080011ff */
[----:B--2---:R-:W-:Y:S05]  /*6270*/  @!P0 BRA `(.L_x_105) ;  /* 0x0000006c00b48947 */ /* 0x004fea0003800000 */
.L_x_231:
[----:B------:R-:W-:Y:S01]  /*6280*/  R2UR UR7, R104 ;  /* 0x00000000680772ca */ /* 0x000fe200000e0000 */
[----:B------:R-:W4:Y:S01]  /*6290*/  LDS.128 R4, [R4+0xe0] ;  /* 0x0000e00004047984 */ /* 0x000f220000000c00 */
[----:B--2---:R-:W-:Y:S01]  /*62a0*/  VIADD R0, R0, 0x80 ;  /* 0x0000008000007836 */ /* 0x004fe20000000000 */
[----:B------:R-:W-:Y:S04]  /*62b0*/  UISETP.GE.AND UP0, UPT, UR45, 0x1, UPT ;  /* 0x000000012d00788c */ /* 0x000fe8000bf06270 */
[----:B------:R-:W-:Y:S01]  /*62c0*/  PRMT R0, RZ, 0x654, R0 ;  /* 0x00000654ff007816 */ /* 0x000fe20000000000 */
[----:B------:R-:W-:Y:S01]  /*62d0*/  @!PT LDS RZ, [RZ] ;  /* 0x00000000fffff984 */ /* 0x000fe20000000800 */
[----:B------:R-:W-:Y:S01]  /*62e0*/  @!PT LDS RZ, [RZ] ;  /* 0x00000000fffff984 */ /* 0x000fe20000000800 */
[----:B------:R-:W-:Y:S01]  /*62f0*/  @!PT LDS RZ, [RZ] ;  /* 0x00000000fffff984 */ /* 0x000fe20000000800 */
[----:B------:R-:W-:Y:S01]  /*6300*/  @!PT LDS RZ, [RZ] ;  /* 0x00000000fffff984 */ /* 0x000fe20000000800 */
[----:B------:R2:W-:Y:S06]  /*6310*/  MEMBAR.ALL.CTA ;  /* 0x0000000000007992 */ /* 0x0005ec0000008000 */
[----:B--2---:R-:W2:Y:S02]  /*6320*/  FENCE.VIEW.ASYNC.S ;  /* 0x00000000000073c6 */ /* 0x004ea40000000000 */
[----:B--2---:R2:W-:Y:S01]  /*6330*/  SYNCS.ARRIVE.TRANS64.RED.A1T0 RZ, [R0+URZ], RZ ;  /* 0x000000ff00ff79a7 */ /* 0x0045e200081004ff */
[----:B----4-:R-:W-:Y:S11]  /*6340*/  LOP3.LUT P0, RZ, R6, 0x1, RZ, 0xc0, !PT ;  /* 0x0000000106ff7812 */ /* 0x010ff6000780c0ff */
[----:B------:R-:W-:Y:S02]  /*6350*/  @!UPT UIADD3 URZ, UPT, UPT, URZ, URZ, URZ ;  /* 0x000000fffffff290 */ /* 0x000fe4000fffe0ff */
[----:B------:R-:W-:Y:S01]  /*6360*/  VOTEU.ANY UP1, P0 ;  /* 0x0000000000ff7886 */ /* 0x000fe20000020100 */
[----:B------:R-:W-:Y:S01]  /*6370*/  PLOP3.LUT P0, PT, PT, PT, UP1, 0x80, 0x8 ;  /* 0x000000000008781c */ /* 0x000fe20003f0f018 */
[----:B------:R-:W-:Y:S06]  /*6380*/  UP2UR UR4, UPR, URZ, 0x2 ;  /* 0x00000002ff047883 */ /* 0x000fec0008000000 */
[----:B------:R-:W-:Y:S06]  /*6390*/  IMAD.U32 R105, RZ, RZ, UR4 ;  /* 0x00000004ff697e24 */ /* 0x000fec000f8e00ff */
[----:B------:R-:W-:Y:S02]  /*63a0*/  @P0 SHF.R.U32.HI R2, RZ, 0x10, R5 ;  /* 0x00000010ff020819 */ /* 0x000fe40000011605 */
[----:B------:R-:W-:Y:S02]  /*63b0*/  @P0 MOV R3, R4 ;  /* 0x0000000400030202 */ /* 0x000fe40000000f00 */
[----:B------:R-:W-:Y:S02]  /*63c0*/  @P0 R2UR UR4, R2 ;  /* 0x00000000020402ca */ /* 0x000fe400000e0000 */
[----:B------:R-:W-:Y:S02]  /*63d0*/  @P0 LOP3.LUT R4, R5, 0xffff, RZ, 0xc0, !PT ;  /* 0x0000ffff05040812 */ /* 0x000fe400078ec0ff */
[----:B------:R-:W-:Y:S02]  /*63e0*/  @P0 R2UR UR6, R3 ;  /* 0x00000000030602ca */ /* 0x000fe400000e0000 */
[----:B------:R-:W-:Y:S07]  /*63f0*/  @P0 R2UR UR5, R4 ;  /* 0x00000000040502ca */ /* 0x000fee00000e0000 */
[----:B------:R-:W-:Y:S02]  /*6400*/  @UP1 UMOV UR7, UR4 ;  /* 0x0000000400071c82 */ /* 0x000fe40008000000 */
[----:B------:R-:W-:Y:S02]  /*6410*/  IMAD.U32 R104, RZ, RZ, UR7 ;  /* 0x00000007ff687e24 */ /* 0x000fe4000f8e00ff */
[----:B------:R-:W-:Y:S02]  /*6420*/  @UP1 UMOV UR38, UR6 ;  /* 0x0000000600261c82 */ /* 0x000fe40008000000 */
[----:B------:R-:W-:Y:S01]  /*6430*/  @UP1 UMOV UR37, UR5 ;  /* 0x0000000500251c82 */ /* 0x000fe20008000000 */
[----:B--2---:R-:W-:Y:S05]  /*6440*/  BRA.U !UP0, `(.L_x_106) ;  /* 0x0000000108cc7547 */ /* 0x004fea000b800000 */
[----:B------:R-:W2:Y:S01]  /*6450*/  LDCU UR12, c[0x0][0xb20] ;  /* 0x00016400ff0c77ac */ /* 0x000ea20008000800 */
[----:B-1----:R-:W-:Y:S02]  /*6460*/  UIMAD.WIDE.U32 UR4, UR62, UR59, URZ ;  /* 0x0000003b3e0472a5 */ /* 0x002fe4000f8e00ff */
[----:B------:R-:W-:Y:S02]  /*6470*/  UIMAD.WIDE.U32 UR6, UR63, UR56, URZ ;  /* 0x000000383f0672a5 */ /* 0x000fe4000f8e00ff */
[----:B------:R-:W-:Y:S02]  /*6480*/  UISETP.NE.AND UP0, UPT, UR58, 0x1, UPT ;  /* 0x000000013a00788c */ /* 0x000fe4000bf05270 */
[----:B------:R-:W-:Y:S02]  /*6490*/  UIMAD.WIDE.U32 UR8, UR37, UR59, URZ ;  /* 0x0000003b250872a5 */ /* 0x000fe4000f8e00ff */
[----:B------:R-:W-:Y:S02]  /*64a0*/  UIMAD.WIDE.U32 UR10, UR38, UR56, URZ ;  /* 0x00000038260a72a5 */ /* 0x000fe4000f8e00ff */
[----:B------:R-:W-:Y:S02]  /*64b0*/  UISETP.NE.AND UP1, UPT, UR42, 0x1, UPT ;  /* 0x000000012a00788c */ /* 0x000fe4000bf25270 */
[----:B------:R-:W-:Y:S01]  /*64c0*/  UISETP.NE.AND UP2, UPT, UR45, 0x1, UPT ;  /* 0x000000012d00788c */ /* 0x000fe2000bf45270 */
[----:B------:R-:W-:Y:S02]  /*64d0*/  UMOV UR4, UR5 ;  /* 0x0000000500047c82 */ /* 0x000fe40008000000 */
[----:B--2---:R-:W-:Y:S03]  /*64e0*/  USHF.R.U32.HI UR5, URZ, UR12, UR4 ;  /* 0x0000000cff057299 */ /* 0x004fe60008011604 */
[----:B------:R-:W-:Y:S02]  /*64f0*/  UMOV UR4, UR7 ;  /* 0x0000000700047c82 */ /* 0x000fe40008000000 */
[----:B------:R-:W-:Y:S02]  /*6500*/  USHF.R.U32.HI UR7, URZ, UR57, UR4 ;  /* 0x00000039ff077299 */ /* 0x000fe40008011604 */
[----:B------:R-:W-:Y:S02]  /*6510*/  USEL UR4, UR62, UR5, !UP0 ;  /* 0x000000053e047287 */ /* 0x000fe4000c000000 */
[----:B------:R-:W-:Y:S01]  /*6520*/  USEL UR7, UR63, UR7, !UP1 ;  /* 0x000000073f077287 */ /* 0x000fe2000c800000 */
[----:B------:R-:W-:Y:S01]  /*6530*/  UMOV UR5, UR9 ;  /* 0x0000000900057c82 */ /* 0x000fe20008000000 */
[----:B------:R-:W-:Y:S02]  /*6540*/  UIMAD.WIDE.U32 UR8, UR4, UR40, URZ ;  /* 0x00000028040872a5 */ /* 0x000fe4000f8e00ff */
[----:B------:R-:W-:Y:S03]  /*6550*/  USHF.R.U32.HI UR6, URZ, UR12, UR5 ;  /* 0x0000000cff067299 */ /* 0x000fe60008011605 */
[----:B------:R-:W-:Y:S01]  /*6560*/  UMOV UR5, UR11 ;  /* 0x0000000b00057c82 */ /* 0x000fe20008000000 */
[----:B------:R-:W-:Y:S02]  /*6570*/  UIMAD.WIDE.U32 UR10, UR7, UR40, URZ ;  /* 0x00000028070a72a5 */ /* 0x000fe4000f8e00ff */
[----:B------:R-:W-:Y:S02]  /*6580*/  USHF.R.U32.HI UR12, URZ, UR57, UR5 ;  /* 0x00000039ff0c7299 */ /* 0x000fe40008011605 */
[----:B------:R-:W-:Y:S01]  /*6590*/  USEL UR6, UR37, UR6, !UP0 ;  /* 0x0000000625067287 */ /* 0x000fe2000c000000 */
[----:B------:R-:W-:Y:S02]  /*65a0*/  UMOV UR5, UR9 ;  /* 0x0000000900057c82 */ /* 0x000fe40008000000 */
[----:B------:R-:W-:Y:S01]  /*65b0*/  UMOV UR10, UR11 ;  /* 0x0000000b000a7c82 */ /* 0x000fe20008000000 */
[----:B------:R-:W-:Y:S02]  /*65c0*/  @UP2 USHF.R.U32.HI UR4, URZ, UR41, UR5 ;  /* 0x00000029ff042299 */ /* 0x000fe40008011605 */
[----:B------:R-:W-:Y:S02]  /*65d0*/  @UP2 USHF.R.U32.HI UR7, URZ, UR41, UR10 ;  /* 0x00000029ff072299 */ /* 0x000fe4000801160a */
[----:B------:R-:W-:Y:S02]  /*65e0*/  UIMAD UR4, UR45, UR4, URZ ;  /* 0x000000042d0472a4 */ /* 0x000fe4000f8e02ff */
        /* <DEDUP_REMOVED lines=8> */
[----:B------:R-:W-:Y:S02]  /*6670*/  USEL UR11, UR6, UR4, !UP2 ;  /* 0x00000004060b7287 */ /* 0x000fe4000d000000 */
[----:B------:R-:W-:Y:S02]  /*6680*/  UIADD3 UR8, UPT, UPT, -UR5, URZ, URZ ;  /* 0x000000ff05087290 */ /* 0x000fe4000fffe1ff */
[----:B------:R-:W-:Y:S01]  /*6690*/  UIADD3 UR10, UPT, UPT, -UR11, URZ, URZ ;  /* 0x000000ff0b0a7290 */ /* 0x000fe2000fffe1ff */
[----:B------:R-:W-:Y:S01]  /*66a0*/  @!UP0 UMOV UR4, UR9 ;  /* 0x0000000900048c82 */ /* 0x000fe20008000000 */
[----:B------:R-:W-:Y:S02]  /*66b0*/  UIADD3 UR9, UPT, UPT, -UR6, URZ, URZ ;  /* 0x000000ff06097290 */ /* 0x000fe4000fffe1ff */
[----:B------:R-:W-:Y:S02]  /*66c0*/  @!UP0 USHF.R.U32.HI UR4, URZ, UR41, UR4 ;  /* 0x00000029ff048299 */ /* 0x000fe40008011604 */
[----:B------:R-:W-:Y:S02]  /*66d0*/  UIMAD UR10, UR45, UR10, UR6 ;  /* 0x0000000a2d0a72a4 */ /* 0x000fe4000f8e0206 */
[----:B------:R-:W-:Y:S04]  /*66e0*/  @!UP0 USEL UR4, UR5, UR4, !UP2 ;  /* 0x0000000405048287 */ /* 0x000fe8000d000000 */
[----:B------:R-:W-:Y:S02]  /*66f0*/  @!UP0 UIMAD UR10, UR7, UR10, UR4 ;  /* 0x0000000a070a82a4 */ /* 0x000fe4000f8e0204 */
[----:B------:R-:W-:Y:S02]  /*6700*/  @!UP0 UIADD3 UR11, UPT, UPT, UR11, -UR4, URZ ;  /* 0x800000040b0b8290 */ /* 0x000fe4000fffe0ff */
[----:B------:R-:W-:Y:S02]  /*6710*/  UIMAD UR7, UR42, UR8, UR38 ;  /* 0x000000082a0772a4 */ /* 0x000fe4000f8e0226 */
[----:B------:R-:W-:Y:S02]  /*6720*/  @!UP0 UIMAD UR6, UR11, UR45, UR5 ;  /* 0x0000002d0b0682a4 */ /* 0x000fe4000f8e0205 */
[----:B------:R-:W-:Y:S01]  /*6730*/  UIMAD UR4, UR58, UR9, UR37 ;  /* 0x000000093a0472a4 */ /* 0x000fe2000f8e0225 */
[----:B------:R-:W-:Y:S02]  /*6740*/  @!UP0 UMOV UR5, UR10 ;  /* 0x0000000a00058c82 */ /* 0x000fe40008000000 */
[----:B------:R-:W-:Y:S02]  /*6750*/  UIMAD UR38, UR5, UR42, UR7 ;  /* 0x0000002a052672a4 */ /* 0x000fe4000f8e0207 */
[----:B------:R-:W-:Y:S11]  /*6760*/  UIMAD UR37, UR6, UR58, UR4 ;  /* 0x0000003a062572a4 */ /* 0x000ff6000f8e0204 */
[----:B------:R-:W-:Y:S01]  /*6770*/  @!UPT UIADD3 URZ, UPT, UPT, URZ, URZ, URZ ;  /* 0x000000fffffff290 */ /* 0x000fe2000fffe0ff */
.L_x_106:
[----:B-1----:R-:W-:Y:S01]  /*6780*/  UISETP.NE.AND UP0, UPT, UR39, 0x1, UPT ;  /* 0x000000012700788c */ /* 0x002fe2000bf05270 */
[----:B------:R-:W-:Y:S01]  /*6790*/  LOP3.LUT P0, RZ, R91, 0x3f0, RZ, 0xc0, !PT ;  /* 0x000003f05bff7812 */ /* 0x000fe2000780c0ff */
[----:B------:R-:W-:Y:S01]  /*67a0*/  USHF.L.U32 UR50, UR16, 0x7, URZ ;  /* 0x0000000710327899 */ /* 0x000fe200080006ff */
[----:B------:R-:W-:Y:S01]  /*67b0*/  BSSY.RECONVERGENT B6, `(.L_x_107) ;  /* 0x0000034000067945 */ /* 0x000fe20003800200 */
[----:B------:R-:W-:Y:S01]  /*67c0*/  USHF.L.U32 UR49, UR20, 0x8, URZ ;  /* 0x0000000814317899 */ /* 0x000fe200080006ff */
[----:B------:R-:W-:Y:S06]  /*67d0*/  IADD3 R93, PT, PT, R93, 0x1, RZ ;  /* 0x000000015d5d7810 */ /* 0x000fec0007ffe0ff */
[----:B------:R-:W1:Y:S01]  /*67e0*/  @!UP0 LDCU.128 UR12, c[0x0][0xb10] ;  /* 0x00016200ff0c87ac */ /* 0x000e620008000c00 */
[----:B------:R-:W2:Y:S01]  /*67f0*/  @!UP0 LDCU UR5, c[0x0][0xb0c] ;  /* 0x00016180ff0587ac */ /* 0x000ea20008000800 */
[----:B------:R-:W4:Y:S01]  /*6800*/  @!UP0 LDCU UR10, c[0x0][0xb20] ;  /* 0x00016400ff0a87ac */ /* 0x000f220008000800 */
[----:B-1----:R-:W-:Y:S02]  /*6810*/  UIMAD.WIDE.U32 UR8, UR38, UR12, URZ ;  /* 0x0000000c260872a5 */ /* 0x002fe4000f8e00ff */
[----:B------:R-:W-:Y:S02]  /*6820*/  UIMAD.WIDE.U32 UR6, UR37, UR15, URZ ;  /* 0x0000000f250672a5 */ /* 0x000fe4000f8e00ff */
[----:B------:R-:W-:Y:S03]  /*6830*/  @!UP0 UISETP.NE.AND UP1, UPT, UR14, 0x1, UPT ;  /* 0x000000010e00888c */ /* 0x000fe6000bf25270 */
[----:B------:R-:W-:Y:S01]  /*6840*/  @!UP0 UMOV UR4, UR9 ;  /* 0x0000000900048c82 */ /* 0x000fe20008000000 */
[----:B--2---:R-:W-:Y:S02]  /*6850*/  @!UP0 UISETP.NE.AND UP2, UPT, UR5, 0x1, UPT ;  /* 0x000000010500888c */ /* 0x004fe4000bf45270 */
[----:B------:R-:W-:Y:S01]  /*6860*/  @!UP0 USHF.R.U32.HI UR4, URZ, UR13, UR4 ;  /* 0x0000000dff048299 */ /* 0x000fe20008011604 */
[----:B------:R-:W-:Y:S02]  /*6870*/  @!UP0 UMOV UR6, UR7 ;  /* 0x0000000700068c82 */ /* 0x000fe40008000000 */
[----:B----4-:R-:W-:Y:S02]  /*6880*/  @!UP0 USHF.R.U32.HI UR6, URZ, UR10, UR6 ;  /* 0x0000000aff068299 */ /* 0x010fe40008011606 */
[----:B------:R-:W-:Y:S02]  /*6890*/  @!UP0 USEL UR7, UR38, UR4, !UP2 ;  /* 0x0000000426078287 */ /* 0x000fe4000d000000 */
[----:B------:R-:W-:Y:S04]  /*68a0*/  @!UP0 USEL UR6, UR37, UR6, !UP1 ;  /* 0x0000000625068287 */ /* 0x000fe8000c800000 */
[----:B------:R-:W-:Y:S02]  /*68b0*/  @!UP0 UIADD3 UR4, UPT, UPT, -UR7, UR6, URZ ;  /* 0x0000000607048290 */ /* 0x000fe4000fffe1ff */
[----:B------:R-:W-:Y:S02]  /*68c0*/  @!UP0 UIADD3 UR6, UPT, UPT, UR7, -UR6, URZ ;  /* 0x8000000607068290 */ /* 0x000fe4000fffe0ff */
[----:B------:R-:W-:Y:S02]  /*68d0*/  @!UP0 UIMAD UR38, UR4, UR5, UR38 ;  /* 0x00000005042682a4 */ /* 0x000fe4000f8e0226 */
[----:B------:R-:W-:Y:S01]  /*68e0*/  @!UP0 UIMAD UR37, UR6, UR14, UR37 ;  /* 0x0000000e062582a4 */ /* 0x000fe2000f8e0225 */
[----:B------:R-:W-:Y:S11]  /*68f0*/  @!P0 BRA `(.L_x_108) ;  /* 0x00000000007c8947 */ /* 0x000ff60003800000 */
[----:B------:R-:W1:Y:S01]  /*6900*/  LDCU.64 UR8, c[0x4][0x80] ;  /* 0x01001000ff0877ac */ /* 0x000e620008000a00 */
[----:B------:R-:W-:Y:S01]  /*6910*/  MOV R2, 0x0 ;  /* 0x0000000000027802 */ /* 0x000fe20000000f00 */
[----:B------:R-:W-:Y:S02]  /*6920*/  HFMA2 R12, -RZ, RZ, 0, 5.9604644775390625e-08 ;  /* 0x00000001ff0c7431 */ /* 0x000fe400000001ff */
[----:B------:R-:W-:Y:S01]  /*6930*/  IMAD.MOV.U32 R8, RZ, RZ, 0x70 ;  /* 0x00000070ff087424 */ /* 0x000fe200078e00ff */
[----:B------:R2:W4:Y:S01]  /*6940*/  LDC.64 R14, c[0x4][R2] ;  /* 0x01000000020e7b82 */ /* 0x0005220000000a00 */
[----:B------:R-:W3:Y:S01]  /*6950*/  LDCU.64 UR6, c[0x4][0x88] ;  /* 0x01001100ff0677ac */ /* 0x000ee20008000a00 */
[----:B------:R-:W-:Y:S01]  /*6960*/  IMAD.MOV.U32 R13, RZ, RZ, RZ ;  /* 0x000000ffff0d7224 */ /* 0x000fe200078e00ff */
[----:B------:R-:W2:Y:S01]  /*6970*/  LDCU.64 UR4, c[0x4][0x8] ;  /* 0x01000100ff0477ac */ /* 0x000ea20008000a00 */
[----:B-1----:R-:W-:Y:S01]  /*6980*/  MOV R5, UR9 ;  /* 0x0000000900057c02 */ /* 0x002fe20008000f00 */
[----:B------:R-:W-:Y:S01]  /*6990*/  IMAD.U32 R4, RZ, RZ, UR8 ;  /* 0x00000008ff047e24 */ /* 0x000fe2000f8e00ff */
[----:B---3--:R-:W-:Y:S01]  /*69a0*/  MOV R7, UR7 ;  /* 0x0000000700077c02 */ /* 0x008fe20008000f00 */
[----:B------:R-:W-:Y:S01]  /*69b0*/  IMAD.U32 R6, RZ, RZ, UR6 ;  /* 0x00000006ff067e24 */ /* 0x000fe2000f8e00ff */
[----:B--2---:R-:W-:Y:S01]  /*69c0*/  MOV R11, UR5 ;  /* 0x00000005000b7c02 */ /* 0x004fe20008000f00 */
[----:B------:R-:W-:Y:S02]  /*69d0*/  IMAD.U32 R10, RZ, RZ, UR4 ;  /* 0x00000004ff0a7e24 */ /* 0x000fe4000f8e00ff */
[----:B------:R-:W-:Y:S07]  /*69e0*/  LEPC R20, `(.L_x_109) ;  /* 0x000000001014794e */ /* 0x000fee0000000000 */
[----:B----45:R-:W-:Y:S05]  /*69f0*/  CALL.ABS.NOINC R14 ;  /* 0x000000000e007343 */ /* 0x030fea0003c00000 */
.L_x_109:
[----:B------:R-:W1:Y:S01]  /*6a00*/  LDCU.64 UR8, c[0x4][0x80] ;  /* 0x01001000ff0877ac */ /* 0x000e620008000a00 */
[----:B------:R-:W2:Y:S01]  /*6a10*/  LDC.64 R2, c[0x4][R2] ;  /* 0x0100000002027b82 */ /* 0x000ea20000000a00 */
[----:B------:R-:W-:Y:S02]  /*6a20*/  HFMA2 R12, -RZ, RZ, 0, 5.9604644775390625e-08 ;  /* 0x00000001ff0c7431 */ /* 0x000fe400000001ff */
[----:B------:R-:W-:Y:S02]  /*6a30*/  IMAD.MOV.U32 R8, RZ, RZ, 0x70 ;  /* 0x00000070ff087424 */ /* 0x000fe400078e00ff */
[----:B------:R-:W-:Y:S01]  /*6a40*/  IMAD.MOV.U32 R13, RZ, RZ, RZ ;  /* 0x000000ffff0d7224 */ /* 0x000fe200078e00ff */
[----:B------:R-:W3:Y:S01]  /*6a50*/  LDCU.64 UR6, c[0x4][0x88] ;  /* 0x01001100ff0677ac */ /* 0x000ee20008000a00 */
[----:B------:R-:W4:Y:S01]  /*6a60*/  LDCU.64 UR4, c[0x4][0x8] ;  /* 0x01000100ff0477ac */ /* 0x000f220008000a00 */
[----:B-1----:R-:W-:Y:S02]  /*6a70*/  MOV R4, UR8 ;  /* 0x0000000800047c02 */ /* 0x002fe40008000f00 */
[----:B------:R-:W-:Y:S02]  /*6a80*/  MOV R5, UR9 ;  /* 0x0000000900057c02 */ /* 0x000fe40008000f00 */
[----:B---3--:R-:W-:Y:S01]  /*6a90*/  MOV R7, UR7 ;  /* 0x0000000700077c02 */ /* 0x008fe20008000f00 */
[----:B------:R-:W-:Y:S01]  /*6aa0*/  IMAD.U32 R6, RZ, RZ, UR6 ;  /* 0x00000006ff067e24 */ /* 0x000fe2000f8e00ff */
[----:B----4-:R-:W-:Y:S01]  /*6ab0*/  MOV R11, UR5 ;  /* 0x00000005000b7c02 */ /* 0x010fe20008000f00 */
[----:B------:R-:W-:Y:S02]  /*6ac0*/  IMAD.U32 R10, RZ, RZ, UR4 ;  /* 0x00000004ff0a7e24 */ /* 0x000fe4000f8e00ff */
[----:B------:R-:W-:Y:S07]  /*6ad0*/  LEPC R20, `(.L_x_108) ;  /* 0x000000001014794e */ /* 0x000fee0000000000 */
[----:B--2---:R-:W-:Y:S05]  /*6ae0*/  CALL.ABS.NOINC R2 ;  /* 0x0000000002007343 */ /* 0x004fea0003c00000 */
.L_x_108:
[----:B------:R-:W-:Y:S05]  /*6af0*/  BSYNC.RECONVERGENT B6 ;  /* 0x0000000000067941 */ /* 0x000fea0003800200 */
.L_x_107:
[----:B------:R-:W-:Y:S02]  /*6b00*/  ISETP.NE.U32.AND P0, PT, RZ, UR60, PT ;  /* 0x0000003cff007c0c */ /* 0x000fe4000bf05070 */
[C---:B------:R-:W-:Y:S02]  /*6b10*/  ISETP.NE.U32.AND P1, PT, R84.reuse, RZ, PT ;  /* 0x000000ff5400720c */ /* 0x040fe40003f25070 */
[----:B------:R-:W-:Y:S02]  /*6b20*/  ISETP.NE.U32.AND P4, PT, R84, RZ, PT ;  /* 0x000000ff5400720c */ /* 0x000fe40003f85070 */
[----:B------:R-:W-:Y:S02]  /*6b30*/  ISETP.NE.AND.EX P0, PT, RZ, UR61, PT, P0 ;  /* 0x0000003dff007c0c */ /* 0x000fe4000bf05300 */
[C---:B------:R-:W-:Y:S02]  /*6b40*/  ISETP.NE.AND.EX P1, PT, R85.reuse, RZ, PT, P1 ;  /* 0x000000ff5500720c */ /* 0x040fe40003f25310 */
[----:B------:R-:W-:Y:S02]  /*6b50*/  ISETP.NE.AND.EX P4, PT, R85, RZ, P0, P4 ;  /* 0x000000ff5500720c */ /* 0x000fe40000785340 */
[----:B---3--:R-:W-:Y:S02]  /*6b60*/  ISETP.NE.U32.AND P5, PT, R80, RZ, PT ;  /* 0x000000ff5000720c */ /* 0x008fe40003fa5070 */
[----:B------:R-:W-:Y:S02]  /*6b70*/  ISETP.NE.U32.AND P3, PT, RZ, UR60, PT ;  /* 0x0000003cff007c0c */ /* 0x000fe4000bf65070 */
[----:B------:R-:W-:Y:S02]  /*6b80*/  PLOP3.LUT P2, PT, PT, PT, PT, 0x8, 0x80 ;  /* 0x000000000080781c */ /* 0x000fe40003f4e170 */
[----:B------:R-:W-:Y:S02]  /*6b90*/  ISETP.NE.AND.EX P5, PT, R81, RZ, PT, P5 ;  /* 0x000000ff5100720c */ /* 0x000fe40003fa5350 */
[----:B------:R-:W-:Y:S03]  /*6ba0*/  ISETP.NE.AND.EX P3, PT, RZ, UR61, PT, P3 ;  /* 0x0000003dff007c0c */ /* 0x000fe6000bf65330 */
[----:B------:R-:W-:Y:S01]  /*6bb0*/  @!P4 PLOP3.LUT P2, PT, P1, PT, PT, 0x80, 0x8 ;  /* 0x000000000008c81c */ /* 0x000fe20000f4f070 */
[----:B------:R-:W-:Y:S01]  /*6bc0*/  @!UPT UIADD3 URZ, UPT, UPT, URZ, URZ, URZ ;  /* 0x000000fffffff290 */ /* 0x000fe2000fffe0ff */
[----:B------:R-:W-:Y:S11]  /*6bd0*/  @!P1 BRA `(.L_x_110) ;  /* 0x0000000000309947 */ /* 0x000ff60003800000 */
[----:B------:R-:W-:Y:S01]  /*6be0*/  ISETP.NE.U32.AND P0, PT, R82, RZ, PT ;  /* 0x000000ff5200720c */ /* 0x000fe20003f05070 */
[----:B------:R-:W1:Y:S01]  /*6bf0*/  LDCU.64 UR4, c[0x0][0x358] ;  /* 0x00006b00ff0477ac */ /* 0x000e620008000a00 */
[----:B------:R-:W-:Y:S02]  /*6c00*/  IMAD.MOV.U32 R87, RZ, RZ, 0x1 ;  /* 0x00000001ff577424 */ /* 0x000fe400078e00ff */
[----:B------:R-:W-:Y:S11]  /*6c10*/  ISETP.NE.AND.EX P0, PT, R83, RZ, PT, P0 ;  /* 0x000000ff5300720c */ /* 0x000ff60003f05300 */
[----:B------:R-:W-:Y:S02]  /*6c20*/  @!UPT UIADD3 URZ, UPT, UPT, URZ, URZ, URZ ;  /* 0x000000fffffff290 */ /* 0x000fe4000fffe0ff */
[----:B------:R-:W2:Y:S01]  /*6c30*/  @P0 LDC.64 R2, c[0x0][0x888] ;  /* 0x00022200ff020b82 */ /* 0x000ea20000000a00 */
[----:B------:R-:W-:Y:S04]  /*6c40*/  @P0 IMAD R0, R84, UR36, RZ ;  /* 0x0000002454000c24 */ /* 0x000fe8000f8e02ff */
[----:B--2---:R-:W-:Y:S04]  /*6c50*/  @P0 IMAD.WIDE R2, R0, 0x4, R2 ;  /* 0x0000000400020825 */ /* 0x004fe800078e0202 */
[----:B------:R-:W-:Y:S01]  /*6c60*/  HFMA2 R0, -RZ, RZ, 0, 5.9604644775390625e-08 ;  /* 0x00000001ff007431 */ /* 0x000fe200000001ff */
[----:B-1---5:R1:W5:Y:S04]  /*6c70*/  @P0 LDG.E R45, desc[UR4][R2.64] ;  /* 0x00000004022d0981 */ /* 0x022368000c1e1900 */
[----:B------:R-:W-:Y:S01]  /*6c80*/  @!P0 PRMT R87, R0, 0x7610, R87 ;  /* 0x0000761000578816 */ /* 0x000fe20000000057 */
[----:B-1----:R-:W2:Y:S06]  /*6c90*/  @!P0 LDC R45, c[0x0][0x880] ;  /* 0x00022000ff2d8b82 */ /* 0x002eac0000000800 */
.L_x_110:
[----:B------:R-:W-:Y:S05]  /*6ca0*/  @!P5 BRA `(.L_x_111) ;  /* 0x000000000024d947 */ /* 0x000fea0003800000 */
[----:B------:R-:W-:Y:S01]  /*6cb0*/  ISETP.NE.U32.AND P0, PT, R46, RZ, PT ;  /* 0x000000ff2e00720c */ /* 0x000fe20003f05070 */
[----:B------:R-:W1:Y:S03]  /*6cc0*/  LDCU.64 UR4, c[0x0][0x358] ;  /* 0x00006b00ff0477ac */ /* 0x000e660008000a00 */
[----:B------:R-:W-:Y:S11]  /*6cd0*/  ISETP.NE.AND.EX P0, PT, R47, RZ, PT, P0 ;  /* 0x000000ff2f00720c */ /* 0x000ff60003f05300 */
[----:B------:R-:W-:Y:S02]  /*6ce0*/  @!UPT UIADD3 URZ, UPT, UPT, URZ, URZ, URZ ;  /* 0x000000fffffff290 */ /* 0x000fe4000fffe0ff */
[----:B------:R-:W3:Y:S01]  /*6cf0*/  @P0 LDC.64 R2, c[0x0][0x8a8] ;  /* 0x00022a00ff020b82 */ /* 0x000ee20000000a00 */
[----:B------:R-:W-:Y:S04]  /*6d00*/  @P0 IMAD R0, R80, UR36, RZ ;  /* 0x0000002450000c24 */ /* 0x000fe8000f8e02ff */
[----:B---3--:R-:W-:Y:S05]  /*6d10*/  @P0 IMAD.WIDE R2, R0, 0x4, R2 ;  /* 0x0000000400020825 */ /* 0x008fea00078e0202 */
[----:B-1---5:R1:W5:Y:S02]  /*6d20*/  @P0 LDG.E R38, desc[UR4][R2.64] ;  /* 0x0000000402260981 */ /* 0x022364000c1e1900 */
[----:B-1----:R-:W3:Y:S02]  /*6d30*/  @!P0 LDC R38, c[0x0][0x8a0] ;  /* 0x00022800ff268b82 */ /* 0x002ee40000000800 */
.L_x_111:
[----:B--2--5:R-:W-:Y:S01]  /*6d40*/  FSETP.NEU.AND P0, PT, R45, RZ, PT ;  /* 0x000000ff2d00720b */ /* 0x024fe20003f0d000 */
[----:B------:R-:W-:Y:S01]  /*6d50*/  IMAD.SHL.U32 R109, R44, 0x4, RZ ;  /* 0x000000042c6d7824 */ /* 0x000fe200078e00ff */
[----:B------:R-:W-:Y:S01]  /*6d60*/  SEL R3, RZ, 0xffffffff, P3 ;  /* 0xffffffffff037807 */ /* 0x000fe20001800000 */
[----:B------:R-:W-:Y:S01]  /*6d70*/  IMAD.SHL.U32 R112, R101, 0x10, RZ ;  /* 0x0000001065707824 */ /* 0x000fe200078e00ff */
[----:B------:R-:W-:Y:S01]  /*6d80*/  @!P4 LOP3.LUT P3, RZ, R87, 0xff, RZ, 0xc0, !PT ;  /* 0x000000ff57ffc812 */ /* 0x000fe2000786c0ff */
[----:B------:R-:W-:Y:S01]  /*6d90*/  VIADD R108, R109, UR43 ;  /* 0x0000002b6d6c7c36 */ /* 0x000fe20008000000 */
[----:B------:R-:W-:Y:S01]  /*6da0*/  @!P4 SEL R0, RZ, 0xffffffff, P0 ;  /* 0xffffffffff00c807 */ /* 0x000fe20000000000 */
[----:B------:R-:W-:Y:S01]  /*6db0*/  IMAD.MOV.U32 R114, RZ, RZ, -0x10 ;  /* 0xfffffff0ff727424 */ /* 0x000fe200078e00ff */
[----:B------:R-:W-:Y:S01]  /*6dc0*/  LEA R110, R36, UR43, 0x3 ;  /* 0x0000002b246e7c11 */ /* 0x000fe2000f8e18ff */
[----:B------:R-:W-:Y:S01]  /*6dd0*/  IMAD.SHL.U32 R113, R102, 0x10, RZ ;  /* 0x0000001066717824 */ /* 0x000fe200078e00ff */
[----:B------:R-:W-:Y:S01]  /*6de0*/  @P2 SEL R0, R3, R0, !P3 ;  /* 0x0000000003002207 */ /* 0x000fe20005800000 */
[C---:B------:R-:W-:Y:S01]  /*6df0*/  IMAD.IADD R97, R108.reuse, 0x1, R112 ;  /* 0x000000016c617824 */ /* 0x040fe200078e0270 */
[----:B------:R-:W-:Y:S01]  /*6e00*/  SEL R2, RZ, 0xffffffff, P0 ;  /* 0xffffffffff027807 */ /* 0x000fe20000000000 */
[----:B------:R-:W-:Y:S01]  /*6e10*/  IMAD.IADD R107, R108, 0x1, R113 ;  /* 0x000000016c6b7824 */ /* 0x000fe200078e0271 */
[----:B------:R-:W-:Y:S01]  /*6e20*/  @!P4 LOP3.LUT R0, R0, 0x1, RZ, 0xc0, !PT ;  /* 0x000000010000c812 */ /* 0x000fe200078ec0ff */
[----:B------:R-:W-:Y:S01]  /*6e30*/  IMAD.IADD R95, R113, 0x1, R97 ;  /* 0x00000001715f7824 */ /* 0x000fe200078e0261 */
[----:B------:R-:W-:Y:S01]  /*6e40*/  BSSY B1, `(.L_x_112) ;  /* 0x0000049000017945 */ /* 0x000fe20003800000 */
[----:B------:R-:W-:Y:S01]  /*6e50*/  IMAD.MOV.U32 R115, RZ, RZ, 0x1 ;  /* 0x00000001ff737424 */ /* 0x000fe200078e00ff */
[----:B------:R-:W-:Y:S01]  /*6e60*/  ISETP.NE.U32.OR P5, PT, R0, 0x1, P4 ;  /* 0x000000010000780c */ /* 0x000fe200027a5470 */
[----:B------:R-:W-:Y:S01]  /*6e70*/  IMAD R39, R36, 0x100, R37 ;  /* 0x0000010024277824 */ /* 0x000fe200078e0225 */
[----:B------:R-:W-:Y:S01]  /*6e80*/  LOP3.LUT P4, R92, R87, 0xff, RZ, 0xc0, !PT ;  /* 0x000000ff575c7812 */ /* 0x000fe2000788c0ff */
[----:B------:R-:W-:Y:S01]  /*6e90*/  IMAD.MOV.U32 R111, RZ, RZ, RZ ;  /* 0x000000ffff6f7224 */ /* 0x000fe200078e00ff */
[----:B------:R-:W-:Y:S02]  /*6ea0*/  P2R R106, PR, RZ, 0x20 ;  /* 0x00000020ff6a7803 */ /* 0x000fe40000000000 */
[----:B------:R-:W-:Y:S02]  /*6eb0*/  CS2R R78, SRZ ;  /* 0x00000000004e7805 */ /* 0x000fe4000001ff00 */
[----:B------:R-:W-:Y:S02]  /*6ec0*/  @P1 SEL R2, R3, R2, !P4 ;  /* 0x0000000203021207 */ /* 0x000fe40006000000 */
[----:B------:R-:W-:Y:S02]  /*6ed0*/  CS2R R76, SRZ ;  /* 0x00000000004c7805 */ /* 0x000fe4000001ff00 */
[----:B------:R-:W-:Y:S02]  /*6ee0*/  CS2R R74, SRZ ;  /* 0x00000000004a7805 */ /* 0x000fe4000001ff00 */
[----:B------:R-:W-:Y:S02]  /*6ef0*/  CS2R R72, SRZ ;  /* 0x0000000000487805 */ /* 0x000fe4000001ff00 */
[----:B------:R-:W-:Y:S02]  /*6f00*/  LOP3.LUT R2, R2, 0x1, RZ, 0xc0, !PT ;  /* 0x0000000102027812 */ /* 0x000fe400078ec0ff */
[----:B------:R-:W-:Y:S02]  /*6f10*/  CS2R R70, SRZ ;  /* 0x0000000000467805 */ /* 0x000fe4000001ff00 */
[----:B------:R-:W-:Y:S02]  /*6f20*/  CS2R R68, SRZ ;  /* 0x0000000000447805 */ /* 0x000fe4000001ff00 */
[----:B------:R-:W-:Y:S02]  /*6f30*/  @P5 SHF.L.U32 R0, RZ, 0x1f, RZ ;  /* 0x0000001fff005819 */ /* 0x000fe400000006ff */
[----:B------:R-:W-:Y:S02]  /*6f40*/  CS2R R66, SRZ ;  /* 0x0000000000427805 */ /* 0x000fe4000001ff00 */
[----:B------:R-:W-:Y:S02]  /*6f50*/  ISETP.NE.U32.AND P0, PT, R2, 0x1, PT ;  /* 0x000000010200780c */ /* 0x000fe40003f05070 */
[----:B------:R-:W-:Y:S01]  /*6f60*/  CS2R R64, SRZ ;  /* 0x0000000000407805 */ /* 0x000fe2000001ff00 */
[----:B------:R1:W2:Y:S01]  /*6f70*/  @P5 SYNCS.PHASECHK.TRANS64.TRYWAIT P3, [UR43+0x20], R0 ;  /* 0x00002000ff0055a7 */ /* 0x0002a2000806112b */
[----:B------:R-:W-:Y:S02]  /*6f80*/  CS2R R62, SRZ ;  /* 0x00000000003e7805 */ /* 0x000fe4000001ff00 */
[----:B------:R-:W-:Y:S02]  /*6f90*/  P2R R116, PR, RZ, 0x1 ;  /* 0x00000001ff747803 */ /* 0x000fe40000000000 */
[----:B------:R-:W-:Y:S02]  /*6fa0*/  CS2R R60, SRZ ;  /* 0x00000000003c7805 */ /* 0x000fe4000001ff00 */
[----:B------:R-:W-:Y:S02]  /*6fb0*/  ISETP.NE.U32.AND P0, PT, R86, 0x1, PT ;  /* 0x000000015600780c */ /* 0x000fe40003f05070 */
[----:B------:R-:W-:Y:S02]  /*6fc0*/  CS2R R58, SRZ ;  /* 0x00000000003a7805 */ /* 0x000fe4000001ff00 */
[----:B------:R-:W-:Y:S02]  /*6fd0*/  CS2R R56, SRZ ;  /* 0x0000000000387805 */ /* 0x000fe4000001ff00 */
[----:B------:R-:W-:Y:S02]  /*6fe0*/  CS2R R54, SRZ ;  /* 0x0000000000367805 */ /* 0x000fe4000001ff00 */
[----:B------:R-:W-:Y:S02]  /*6ff0*/  SEL R114, R114, 0x10, !P0 ;  /* 0x0000001072727807 */ /* 0x000fe40004000000 */
[----:B------:R-:W-:Y:S02]  /*7000*/  CS2R R52, SRZ ;  /* 0x0000000000347805 */ /* 0x000fe4000001ff00 */
[----:B------:R-:W-:Y:S02]  /*7010*/  CS2R R50, SRZ ;  /* 0x0000000000327805 */ /* 0x000fe4000001ff00 */
[----:B------:R-:W-:Y:S01]  /*7020*/  CS2R R48, SRZ ;  /* 0x0000000000307805 */ /* 0x000fe2000001ff00 */
[----:B------:R-:W-:Y:S02]  /*7030*/  IMAD.IADD R108, R108, 0x1, R114 ;  /* 0x000000016c6c7824 */ /* 0x000fe400078e0272 */
[C---:B------:R-:W-:Y:S02]  /*7040*/  IMAD.IADD R98, R114.reuse, 0x1, R107 ;  /* 0x0000000172627824 */ /* 0x040fe400078e026b */
[C---:B------:R-:W-:Y:S02]  /*7050*/  IMAD.IADD R96, R114.reuse, 0x1, R97 ;  /* 0x0000000172607824 */ /* 0x040fe400078e0261 */
[----:B------:R-:W-:Y:S01]  /*7060*/  IMAD.IADD R94, R114, 0x1, R95 ;  /* 0x00000001725e7824 */ /* 0x000fe200078e025f */
[----:B-1----:R-:W-:Y:S04]  /*7070*/  SHF.L.U32 R0, R100, 0x1f, RZ ;  /* 0x0000001f64007819 */ /* 0x002fe800000006ff */
[----:B------:R1:W4:Y:S01]  /*7080*/  SYNCS.PHASECHK.TRANS64.TRYWAIT P2, [R110+URZ+0x90], R0 ;  /* 0x000090006e0075a7 */ /* 0x00032200080411ff */
[----:B--2---:R-:W-:Y:S01]  /*7090*/  @P5 SEL R115, RZ, 0x1, !P3 ;  /* 0x00000001ff735807 */ /* 0x004fe20005800000 */
[----:B-1----:R-:W-:Y:S06]  /*70a0*/  @!P5 BRA `(.L_x_113) ;  /* 0x000000000088d947 */ /* 0x002fec0003800000 */
[----:B------:R-:W-:Y:S01]  /*70b0*/  IMAD.MOV.U32 R78, RZ, RZ, RZ ;  /* 0x000000ffff4e7224 */ /* 0x000fe200078e00ff */
[----:B------:R-:W-:Y:S01]  /*70c0*/  ISETP.NE.AND P0, PT, R115, RZ, PT ;  /* 0x000000ff7300720c */ /* 0x000fe20003f05270 */
[----:B------:R-:W-:Y:S01]  /*70d0*/  BSSY B0, `(.L_x_114) ;  /* 0x0000014000007945 */ /* 0x000fe20003800000 */
[----:B------:R-:W-:Y:S02]  /*70e0*/  CS2R R50, SRZ ;  /* 0x0000000000327805 */ /* 0x000fe4000001ff00 */
        /* <DEDUP_REMOVED lines=13> */
[----:B------:R-:W-:Y:S01]  /*71c0*/  CS2R R76, SRZ ;  /* 0x00000000004c7805 */ /* 0x000fe2000001ff00 */
[----:B------:R-:W-:Y:S06]  /*71d0*/  @P0 BRA `(.L_x_115) ;  /* 0x00000000000c0947 */ /* 0x000fec0003800000 */
[----:B------:R-:W-:Y:S04]  /*71e0*/  SHF.L.U32 R3, RZ, 0x1f, RZ ;  /* 0x0000001fff037819 */ /* 0x000fe800000006ff */
[----:B------:R-:W1:Y:S02]  /*71f0*/  SYNCS.PHASECHK.TRANS64.TRYWAIT P0, [UR43+0x20], R3 ;  /* 0x00002003ff0075a7 */ /* 0x000e64000800112b */
[----:B-1----:R-:W-:Y:S05]  /*7200*/  @!P0 BRA `(.L_x_116) ;  /* 0x0000005c00e48947 */ /* 0x002fea0003800000 */
.L_x_115:
[----:B------:R-:W-:Y:S05]  /*7210*/  BSYNC B0 ;  /* 0x0000000000007941 */ /* 0x000fea0003800000 */
.L_x_114:
[----:B------:R-:W-:Y:S01]  /*7220*/  ISETP.NE.AND P0, PT, R116, RZ, PT ;  /* 0x000000ff7400720c */ /* 0x000fe20003f05270 */
[----:B------:R-:W-:Y:S11]  /*7230*/  HFMA2 R111, -RZ, RZ, 0, 5.9604644775390625e-08 ;  /* 0x00000001ff6f7431 */ /* 0x000ff600000001ff */
[----:B------:R-:W-:Y:S01]  /*7240*/  @!UPT UIADD3 URZ, UPT, UPT, URZ, URZ, URZ ;  /* 0x000000fffffff290 */ /* 0x000fe2000fffe0ff */
[----:B------:R2:W1:Y:S04]  /*7250*/  @P0 LDS.128 R48, [R109+UR43+0x400] ;  /* 0x0004002b6d300984 */ /* 0x0004680008000c00 */
[----:B------:R2:W1:Y:S04]  /*7260*/  @P0 LDS.128 R52, [R108+0x400] ;  /* 0x000400006c340984 */ /* 0x0004680000000c00 */
[----:B------:R2:W1:Y:S04]  /*7270*/  @P0 LDS.128 R56, [R107+0x400] ;  /* 0x000400006b380984 */ /* 0x0004680000000c00 */
[----:B------:R2:W1:Y:S04]  /*7280*/  @P0 LDS.128 R60, [R98+0x400] ;  /* 0x00040000623c0984 */ /* 0x0004680000000c00 */
[----:B------:R2:W1:Y:S04]  /*7290*/  @P0 LDS.128 R64, [R97+0x400] ;  /* 0x0004000061400984 */ /* 0x0004680000000c00 */
[----:B------:R2:W1:Y:S04]  /*72a0*/  @P0 LDS.128 R68, [R96+0x400] ;  /* 0x0004000060440984 */ /* 0x0004680000000c00 */
[----:B------:R2:W1:Y:S04]  /*72b0*/  @P0 LDS.128 R72, [R95+0x400] ;  /* 0x000400005f480984 */ /* 0x0004680000000c00 */
[----:B------:R2:W1:Y:S02]  /*72c0*/  @P0 LDS.128 R76, [R94+0x400] ;  /* 0x000400005e4c0984 */ /* 0x0004640000000c00 */
.L_x_113:
[----:B------:R-:W-:Y:S05]  /*72d0*/  BSYNC B1 ;  /* 0x0000000000017941 */ /* 0x000fea0003800000 */
.L_x_112:
[----:B-1----:R-:W-:Y:S04]  /*72e0*/  SHF.R.U32.HI R2, RZ, 0x15, R39 ;  /* 0x00000015ff027819 */ /* 0x002fe80000011627 */
[----:B------:R-:W-:Y:S01]  /*72f0*/  LOP3.LUT P0, RZ, R2, 0x3, R88, 0x48, !PT ;  /* 0x0000000302ff7812 */ /* 0x000fe20007804858 */
[----:B------:R-:W-:Y:S01]  /*7300*/  @!UPT UIADD3 URZ, UPT, UPT, URZ, URZ, URZ ;  /* 0x000000fffffff290 */ /* 0x000fe2000fffe0ff */
[----:B----4-:R-:W-:Y:S11]  /*7310*/  @P2 BRA `(.L_x_117) ;  /* 0x0000000000082947 */ /* 0x010ff60003800000 */
[----:B------:R-:W1:Y:S02]  /*7320*/  SYNCS.PHASECHK.TRANS64.TRYWAIT P1, [R110+URZ+0x90], R0 ;  /* 0x000090006e0075a7 */ /* 0x000e6400080211ff */
[----:B-1----:R-:W-:Y:S05]  /*7330*/  @!P1 BRA `(.L_x_118) ;  /* 0x0000005c00b09947 */ /* 0x002fea0003800000 */
.L_x_117:
[----:B------:R-:W-:Y:S05]  /*7340*/  @!P0 BRA `(.L_x_119) ;  /* 0x0000000000408947 */ /* 0x000fea0003800000 */
[----:B------:R-:W4:Y:S01]  /*7350*/  LDCU.64 UR8, c[0x4][0x70] ;  /* 0x01000e00ff0877ac */ /* 0x000f220008000a00 */
[----:B------:R-:W-:Y:S01]  /*7360*/  MOV R3, 0x0 ;  /* 0x0000000000037802 */ /* 0x000fe20000000f00 */
[----:B------:R-:W-:Y:S02]  /*7370*/  HFMA2 R12, -RZ, RZ, 0, 5.9604644775390625e-08 ;  /* 0x00000001ff0c7431 */ /* 0x000fe400000001ff */
[----:B------:R-:W-:Y:S02]  /*7380*/  IMAD.MOV.U32 R8, RZ, RZ, 0x192 ;  /* 0x00000192ff087424 */ /* 0x000fe400078e00ff */
[----:B------:R-:W-:Y:S01]  /*7390*/  IMAD.MOV.U32 R13, RZ, RZ, RZ ;  /* 0x000000ffff0d7224 */ /* 0x000fe200078e00ff */
[----:B------:R-:W5:Y:S01]  /*73a0*/  LDCU.64 UR6, c[0x4][0x78] ;  /* 0x01000f00ff0677ac */ /* 0x000f620008000a00 */
[----:B------:R-:W1:Y:S01]  /*73b0*/  LDC.64 R2, c[0x4][R3] ;  /* 0x0100000003027b82 */ /* 0x000e620000000a00 */
[----:B------:R-:W2:Y:S01]  /*73c0*/  LDCU.64 UR4, c[0x4][0x10] ;  /* 0x01000200ff0477ac */ /* 0x000ea20008000a00 */
[----:B----4-:R-:W-:Y:S01]  /*73d0*/  MOV R5, UR9 ;  /* 0x0000000900057c02 */ /* 0x010fe20008000f00 */
[----:B------:R-:W-:Y:S01]  /*73e0*/  IMAD.U32 R4, RZ, RZ, UR8 ;  /* 0x00000008ff047e24 */ /* 0x000fe2000f8e00ff */
[----:B-----5:R-:W-:Y:S01]  /*73f0*/  MOV R7, UR7 ;  /* 0x0000000700077c02 */ /* 0x020fe20008000f00 */
[----:B------:R-:W-:Y:S01]  /*7400*/  IMAD.U32 R6, RZ, RZ, UR6 ;  /* 0x00000006ff067e24 */ /* 0x000fe2000f8e00ff */
[----:B--2---:R-:W-:Y:S01]  /*7410*/  MOV R11, UR5 ;  /* 0x00000005000b7c02 */ /* 0x004fe20008000f00 */
[----:B------:R-:W-:Y:S02]  /*7420*/  IMAD.U32 R10, RZ, RZ, UR4 ;  /* 0x00000004ff0a7e24 */ /* 0x000fe4000f8e00ff */
[----:B------:R-:W-:Y:S07]  /*7430*/  LEPC R20, `(.L_x_119) ;  /* 0x000000001014794e */ /* 0x000fee0000000000 */
[----:B-1-3--:R-:W-:Y:S05]  /*7440*/  CALL.ABS.NOINC R2 ;  /* 0x0000000002007343 */ /* 0x00afea0003c00000 */
.L_x_119:
[----:B------:R-:W-:Y:S05]  /*7450*/  WARPSYNC.ALL ;  /* 0x0000000000007948 */ /* 0x000fea0003800000 */
[----:B------:R-:W-:Y:S01]  /*7460*/  R2UR UR4, R39 ;  /* 0x00000000270472ca */ /* 0x000fe200000e0000 */
[----:B------:R-:W-:Y:S01]  /*7470*/  BSSY.RECONVERGENT B0, `(.L_x_120) ;  /* 0x000005d000007945 */ /* 0x000fe20003800200 */
[----:B------:R-:W-:Y:S11]  /*7480*/  ISETP.NE.AND P0, PT, R103, RZ, PT ;  /* 0x000000ff6700720c */ /* 0x000ff60003f05270 */
[----:B------:R-:W1:Y:S02]  /*7490*/  LDTM.x32 R4, tmem[UR4] ;  /* 0x00000004000479ee */ /* 0x000e6400082c0000 */
[C---:B-1-3--:R-:W-:Y:S01]  /*74a0*/  FMUL R0, R38.reuse, R4 ;  /* 0x0000000426007220 */ /* 0x04afe20000400000 */
[C---:B------:R-:W-:Y:S01]  /*74b0*/  FMUL R2, R38.reuse, R5 ;  /* 0x0000000526027220 */ /* 0x040fe20000400000 */
[C---:B------:R-:W-:Y:S01]  /*74c0*/  FMUL R3, R38.reuse, R6 ;  /* 0x0000000626037220 */ /* 0x040fe20000400000 */
[C---:B------:R-:W-:Y:S01]  /*74d0*/  FMUL R7, R38.reuse, R7 ;  /* 0x0000000726077220 */ /* 0x040fe20000400000 */
[C---:B------:R-:W-:Y:S01]  /*74e0*/  FFMA R40, R45.reuse, R48, R0 ;  /* 0x000000302d287223 */ /* 0x040fe20000000000 */
[C---:B------:R-:W-:Y:S01]  /*74f0*/  FFMA R41, R45.reuse, R49, R2 ;  /* 0x000000312d297223 */ /* 0x040fe20000000002 */
[C---:B------:R-:W-:Y:S01]  /*7500*/  FFMA R42, R45.reuse, R50, R3 ;  /* 0x000000322d2a7223 */ /* 0x040fe20000000003 */
[C---:B------:R-:W-:Y:S01]  /*7510*/  FFMA R43, R45.reuse, R51, R7 ;  /* 0x000000332d2b7223 */ /* 0x040fe20000000007 */
[C---:B------:R-:W-:Y:S01]  /*7520*/  FMUL R4, R38.reuse, R8 ;  /* 0x0000000826047220 */ /* 0x040fe20000400000 */
[C---:B------:R-:W-:Y:S01]  /*7530*/  FMUL R5, R38.reuse, R9 ;  /* 0x0000000926057220 */ /* 0x040fe20000400000 */
[C---:B------:R-:W-:Y:S01]  /*7540*/  FMUL R6, R38.reuse, R10 ;  /* 0x0000000a26067220 */ /* 0x040fe20000400000 */
[C---:B------:R-:W-:Y:S01]  /*7550*/  FMUL R11, R38.reuse, R11 ;  /* 0x0000000b260b7220 */ /* 0x040fe20000400000 */
[----:B------:R1:W-:Y:S01]  /*7560*/  STS.128 [R109+UR43+0x400], R40 ;  /* 0x000400286d007988 */ /* 0x0003e20008000c2b */
        /* <DEDUP_REMOVED lines=8> */
[----:B------:R1:W-:Y:S01]  /*75f0*/  STS.128 [R108+0x400], R4 ;  /* 0x000400046c007388 */ /* 0x0003e20000000c00 */
        /* <DEDUP_REMOVED lines=19> */
[C---:B------:R-:W-:Y:S01]  /*7730*/  FMUL R20, R38.reuse, R24 ;  /* 0x0000001826147220 */ /* 0x040fe20000400000 */
        /* <DEDUP_REMOVED lines=9> */
[----:B------:R1:W-:Y:S01]  /*77d0*/  STS.128 [R97+0x400], R16 ;  /* 0x0004001061007388 */ /* 0x0003e20000000c00 */
        /* <DEDUP_REMOVED lines=13> */
[----:B------:R-:W-:Y:S01]  /*78b0*/  FMUL R0, R38, R35 ;  /* 0x0000002326007220 */ /* 0x000fe20000400000 */
[C---:B------:R-:W-:Y:S01]  /*78c0*/  FFMA R28, R45.reuse, R76, R28 ;  /* 0x0000004c2d1c7223 */ /* 0x040fe2000000001c */
[C---:B------:R-:W-:Y:S01]  /*78d0*/  FFMA R29, R45.reuse, R77, R29 ;  /* 0x0000004d2d1d7223 */ /* 0x040fe2000000001d */
[C---:B------:R-:W-:Y:S01]  /*78e0*/  FFMA R30, R45.reuse, R78, R30 ;  /* 0x0000004e2d1e7223 */ /* 0x040fe2000000001e */
[----:B------:R1:W-:Y:S01]  /*78f0*/  STS.128 [R95+0x400], R24 ;  /* 0x000400185f007388 */ /* 0x0003e20000000c00 */
[----:B------:R-:W-:Y:S05]  /*7900*/  FFMA R31, R45, R79, R0 ;  /* 0x0000004f2d1f7223 */ /* 0x000fea0000000000 */
[----:B------:R1:W-:Y:S01]  /*7910*/  STS.128 [R94+0x400], R28 ;  /* 0x0004001c5e007388 */ /* 0x0003e20000000c00 */
[----:B------:R-:W-:Y:S01]  /*7920*/  @!PT LDS RZ, [RZ] ;  /* 0x00000000fffff984 */ /* 0x000fe20000000800 */
[----:B------:R-:W-:Y:S01]  /*7930*/  @!PT LDS RZ, [RZ] ;  /* 0x00000000fffff984 */ /* 0x000fe20000000800 */
[----:B------:R-:W-:Y:S01]  /*7940*/  @!PT LDS RZ, [RZ] ;  /* 0x00000000fffff984 */ /* 0x000fe20000000800 */
[----:B------:R-:W-:Y:S01]  /*7950*/  @!PT LDS RZ, [RZ] ;  /* 0x00000000fffff984 */ /* 0x000fe20000000800 */
[----:B------:R3:W-:Y:S06]  /*7960*/  MEMBAR.ALL.CTA ;  /* 0x0000000000007992 */ /* 0x0007ec0000008000 */
[----:B---3--:R-:W3:Y:S02]  /*7970*/  FENCE.VIEW.ASYNC.S ;  /* 0x00000000000073c6 */ /* 0x008ee40000000000 */
[----:B---3--:R-:W-:Y:S06]  /*7980*/  BAR.SYNC.DEFER_BLOCKING 0x1, 0x80 ;  /* 0x0042000000007b1d */ /* 0x008fec0000010000 */
[----:B------:R-:W-:Y:S05]  /*7990*/  @P0 BRA `(.L_x_121) ;  /* 0x0000000000280947 */ /* 0x000fea0003800000 */
[----:B------:R-:W-:Y:S01]  /*79a0*/  UIADD3 UR4, UPT, UPT, UR43, 0x400, URZ ;  /* 0x000004002b047890 */ /* 0x000fe2000fffe0ff */
[----:B------:R-:W-:Y:S05]  /*79b0*/  UMOV UR51, UR36 ;  /* 0x0000002400337c82 */ /* 0x000fea0008000000 */
[----:B------:R-:W-:Y:S01]  /*79c0*/  MOV R91, UR4 ;  /* 0x00000004005b7c02 */ /* 0x000fe20008000f00 */
[----:B------:R-:W-:Y:S03]  /*79d0*/  UIADD3 UR4, UP0, UPT, UR54, 0x680, URZ ;  /* 0x0000068036047890 */ /* 0x000fe6000ff1e0ff */
[----:B------:R-:W-:Y:S01]  /*79e0*/  R2UR UR48, R91 ;  /* 0x000000005b3072ca */ /* 0x000fe200000e0000 */
[----:B------:R-:W-:Y:S11]  /*79f0*/  UIADD3.X UR5, UPT, UPT, URZ, UR55, URZ, UP0, !UPT ;  /* 0x00000037ff057290 */ /* 0x000ff600087fe4ff */
[----:B------:R-:W-:Y:S01]  /*7a00*/  @!UPT UIADD3 URZ, UPT, UPT, URZ, URZ, URZ ;  /* 0x000000fffffff290 */ /* 0x000fe2000fffe0ff */
[----:B------:R3:W-:Y:S01]  /*7a10*/  UTMASTG.3D [UR48], [UR4] ;  /* 0x00000030040073b5 */ /* 0x0007e20008010000 */
[----:B------:R0:W-:Y:S01]  /*7a20*/  UTMACMDFLUSH ;  /* 0x00000000000079b7 */ /* 0x0001e20000000000 */
[----:B---3--:R-:W-:Y:S04]  /*7a30*/  DEPBAR.LE SB0, 0x1 ;  /* 0x000080400000791a */ /* 0x008fe80000000000 */
.L_x_121:
[----:B------:R-:W-:Y:S05]  /*7a40*/  BSYNC.RECONVERGENT B0 ;  /* 0x0000000000007941 */ /* 0x000fea0003800200 */
.L_x_120:
[----:B------:R-:W-:Y:S01]  /*7a50*/  BAR.SYNC.DEFER_BLOCKING 0x1, 0x80 ;  /* 0x0042000000007b1d */ /* 0x000fe20000010000 */
[----:B------:R-:W-:Y:S01]  /*7a60*/  ISETP.NE.AND P1, PT, R106, RZ, PT ;  /* 0x000000ff6a00720c */ /* 0x000fe20003f25270 */
[----:B------:R-:W-:Y:S01]  /*7a70*/  UISETP.NE.AND UP0, UPT, UR53, URZ, UPT ;  /* 0x000000ff3500728c */ /* 0x000fe2000bf05270 */
[----:B------:R-:W-:Y:S11]  /*7a80*/  LEA R2, R111, UR43, 0x3 ;  /* 0x0000002b6f027c11 */ /* 0x000ff6000f8e18ff */
[----:B------:R-:W-:Y:S01]  /*7a90*/  @P1 SHF.L.U32 R3, RZ, 0x1f, RZ ;  /* 0x0000001fff031819 */ /* 0x000fe200000006ff */
[----:B------:R-:W-:Y:S06]  /*7aa0*/  BRA.U !UP0, `(.L_x_122) ;  /* 0x0000000108247547 */ /* 0x000fec000b800000 */
[----:B-1----:R-:W-:Y:S01]  /*7ab0*/  IMAD.U32 R4, RZ, RZ, UR47 ;  /* 0x0000002fff047e24 */ /* 0x002fe2000f8e00ff */
[----:B------:R-:W-:Y:S01]  /*7ac0*/  MOV R0, UR52 ;  /* 0x0000003400007c02 */ /* 0x000fe20008000f00 */
[----:B------:R-:W-:Y:S03]  /*7ad0*/  UIADD3 UR4, UPT, UPT, UR47, 0x1, URZ ;  /* 0x000000012f047890 */ /* 0x000fe6000fffe0ff */
[----:B------:R-:W-:Y:S01]  /*7ae0*/  @P1 LEA R4, R4, UR43, 0x3 ;  /* 0x0000002b04041c11 */ /* 0x000fe2000f8e18ff */
[----:B------:R-:W-:Y:S04]  /*7af0*/  UISETP.NE.AND UP0, UPT, UR4, 0x4, UPT ;  /* 0x000000040400788c */ /* 0x000fe8000bf05270 */
[----:B------:R-:W-:Y:S01]  /*7b00*/  @P1 VIADD R4, R4, 0x40 ;  /* 0x0000004004041836 */ /* 0x000fe20000000000 */
[----:B------:R-:W-:Y:S04]  /*7b10*/  USEL UR47, UR4, URZ, UP0 ;  /* 0x000000ff042f7287 */ /* 0x000fe80008000000 */
[----:B------:R-:W-:Y:S04]  /*7b20*/  @P1 PRMT R0, R0, 0x654, R4 ;  /* 0x0000065400001816 */ /* 0x000fe80000000004 */
[----:B------:R3:W-:Y:S04]  /*7b30*/  @P1 SYNCS.ARRIVE.TRANS64.RED.A1T0 RZ, [R0+URZ], RZ ;  /* 0x000000ff00ff19a7 */ /* 0x0007e800081004ff */
.L_x_122:
[----:B------:R-:W4:Y:S01]  /*7b40*/  @P1 SYNCS.PHASECHK.TRANS64.TRYWAIT P0, [R2+URZ+0x20], R3 ;  /* 0x00002003020015a7 */ /* 0x000f2200080011ff */
[----:B------:R-:W-:Y:S01]  /*7b50*/  BSSY B1, `(.L_x_123) ;  /* 0x000001f000017945 */ /* 0x000fe20003800000 */
[----:B----4-:R-:W-:Y:S03]  /*7b60*/  @P1 SEL R115, RZ, 0x1, !P0 ;  /* 0x00000001ff731807 */ /* 0x010fe60004000000 */
[----:B------:R-:W-:Y:S05]  /*7b70*/  @!P1 BRA `(.L_x_124) ;  /* 0x0000000000709947 */ /* 0x000fea0003800000 */
[----:B------:R-:W-:Y:S01]  /*7b80*/  ISETP.NE.AND P1, PT, R116, RZ, PT ;  /* 0x000000ff7400720c */ /* 0x000fe20003f25270 */
[----:B------:R-:W-:Y:S01]  /*7b90*/  BSSY B0, `(.L_x_125) ;  /* 0x000000b000007945 */ /* 0x000fe20003800000 */
[----:B------:R-:W-:Y:S11]  /*7ba0*/  ISETP.NE.AND P0, PT, R115, RZ, PT ;  /* 0x000000ff7300720c */ /* 0x000ff60003f05270 */
[----:B-1----:R-:W-:Y:S05]  /*7bb0*/  @P1 IMAD R6, R111, 0x4000, R109 ;  /* 0x000040006f061824 */ /* 0x002fea00078e026d */
[----:B------:R-:W-:Y:S04]  /*7bc0*/  @P1 IADD3 R5, PT, PT, R6, UR43, RZ ;  /* 0x0000002b06051c10 */ /* 0x000fe8000fffe0ff */
[----:B------:R-:W-:Y:S01]  /*7bd0*/  @P1 IADD3 R4, PT, PT, R113, R5, RZ ;  /* 0x0000000571041210 */ /* 0x000fe20007ffe0ff */
[--C-:B------:R-:W-:Y:S02]  /*7be0*/  @P1 IMAD.IADD R3, R112, 0x1, R5.reuse ;  /* 0x0000000170031824 */ /* 0x100fe400078e0205 */
[----:B------:R-:W-:Y:S01]  /*7bf0*/  @P1 IMAD.IADD R5, R114, 0x1, R5 ;  /* 0x0000000172051824 */ /* 0x000fe200078e0205 */
[----:B------:R-:W-:Y:S06]  /*7c00*/  @P0 BRA `(.L_x_126) ;  /* 0x00000000000c0947 */ /* 0x000fec0003800000 */
[----:B---3--:R-:W-:Y:S04]  /*7c10*/  SHF.L.U32 R0, RZ, 0x1f, RZ ;  /* 0x0000001fff007819 */ /* 0x008fe800000006ff */
[----:B------:R-:W1:Y:S02]  /*7c20*/  SYNCS.PHASECHK.TRANS64.TRYWAIT P0, [R2+URZ+0x20], R0 ;  /* 0x00002000020075a7 */ /* 0x000e6400080011ff */
[----:B-1----:R-:W-:Y:S05]  /*7c30*/  @!P0 BRA `(.L_x_127) ;  /* 0x0000005400848947 */ /* 0x002fea0003800000 */
.L_x_126:
[----:B------:R-:W-:Y:S05]  /*7c40*/  BSYNC B0 ;  /* 0x0000000000007941 */ /* 0x000fea0003800000 */
.L_x_125:
[----:B------:R-:W-:Y:S01]  /*7c50*/  ISETP.NE.AND P0, PT, R116, RZ, PT ;  /* 0x000000ff7400720c */ /* 0x000fe20003f05270 */
[----:B------:R-:W-:Y:S11]  /*7c60*/  VIADD R111, R111, 0x1 ;  /* 0x000000016f6f7836 */ /* 0x000ff60000000000 */
[----:B------:R-:W-:Y:S01]  /*7c70*/  @!UPT UIADD3 URZ, UPT, UPT, URZ, URZ, URZ ;  /* 0x000000fffffff290 */ /* 0x000fe2000fffe0ff */
[----:B------:R4:W2:Y:S01]  /*7c80*/  @P0 LDS.128 R52, [R5+0x400] ;  /* 0x0004000005340984 */ /* 0x0008a20000000c00 */
[--C-:B-1-3--:R-:W-:Y:S01]  /*7c90*/  @P0 IMAD.IADD R0, R113, 0x1, R3.reuse ;  /* 0x0000000171000824 */ /* 0x10afe200078e0203 */
[C---:B------:R-:W-:Y:S02]  /*7ca0*/  @P0 IADD3 R2, PT, PT, R114.reuse, R4, RZ ;  /* 0x0000000472020210 */ /* 0x040fe40007ffe0ff */
[----:B------:R1:W3:Y:S04]  /*7cb0*/  @P0 LDS.128 R56, [R4+0x400] ;  /* 0x0004000004380984 */ /* 0x0002e80000000c00 */
[----:B------:R2:W2:Y:S04]  /*7cc0*/  @P0 LDS.128 R48, [R6+UR43+0x400] ;  /* 0x0004002b06300984 */ /* 0x0004a80008000c00 */
[----:B------:R2:W2:Y:S04]  /*7cd0*/  @P0 LDS.128 R60, [R2+0x400] ;  /* 0x00040000023c0984 */ /* 0x0004a80000000c00 */
[----:B------:R2:W2:Y:S04]  /*7ce0*/  @P0 LDS.128 R64, [R3+0x400] ;  /* 0x0004000003400984 */ /* 0x0004a80000000c00 */
[----:B------:R2:W2:Y:S01]  /*7cf0*/  @P0 LDS.128 R72, [R0+0x400] ;  /* 0x0004000000480984 */ /* 0x0004a20000000c00 */
[C---:B----4-:R-:W-:Y:S01]  /*7d00*/  @P0 IMAD.IADD R5, R114.reuse, 0x1, R3 ;  /* 0x0000000172050824 */ /* 0x050fe200078e0203 */
[----:B-1----:R-:W-:Y:S04]  /*7d10*/  @P0 IADD3 R4, PT, PT, R114, R0, RZ ;  /* 0x0000000072040210 */ /* 0x002fe80007ffe0ff */
[----:B------:R4:W1:Y:S04]  /*7d20*/  @P0 LDS.128 R68, [R5+0x400] ;  /* 0x0004000005440984 */ /* 0x0008680000000c00 */
[----:B------:R4:W1:Y:S02]  /*7d30*/  @P0 LDS.128 R76, [R4+0x400] ;  /* 0x00040000044c0984 */ /* 0x0008640000000c00 */
.L_x_124:
[----:B------:R-:W-:Y:S05]  /*7d40*/  BSYNC B1 ;  /* 0x0000000000017941 */ /* 0x000fea0003800000 */
.L_x_123:
[----:B--23--:R-:W-:Y:S05]  /*7d50*/  VIADD R0, R39, 0x20 ;  /* 0x0000002027007836 */ /* 0x00cfea0000000000 */
[----:B------:R-:W-:Y:S04]  /*7d60*/  SHF.R.U32.HI R0, RZ, 0x15, R0 ;  /* 0x00000015ff007819 */ /* 0x000fe80000011600 */
[----:B------:R-:W-:Y:S11]  /*7d70*/  LOP3.LUT P0, RZ, R0, 0x3, R88, 0x48, !PT ;  /* 0x0000000300ff7812 */ /* 0x000ff60007804858 */
[----:B------:R-:W-:Y:S02]  /*7d80*/  @!UPT UIADD3 URZ, UPT, UPT, URZ, URZ, URZ ;  /* 0x000000fffffff290 */ /* 0x000fe4000fffe0ff */
[----:B------:R-:W-:Y:S05]  /*7d90*/  @!P0 BRA `(.L_x_128) ;  /* 0x0000000000408947 */ /* 0x000fea0003800000 */
[----:B------:R-:W4:Y:S01]  /*7da0*/  LDCU.64 UR8, c[0x4][0x70] ;  /* 0x01000e00ff0877ac */ /* 0x000f220008000a00 */
[----:B------:R-:W-:Y:S01]  /*7db0*/  MOV R3, 0x0 ;  /* 0x0000000000037802 */ /* 0x000fe20000000f00 */
[----:B-1----:R-:W-:Y:S02]  /*7dc0*/  HFMA2 R12, -RZ, RZ, 0, 5.9604644775390625e-08 ;  /* 0x00000001ff0c7431 */ /* 0x002fe400000001ff */
[----:B------:R-:W-:Y:S02]  /*7dd0*/  IMAD.MOV.U32 R8, RZ, RZ, 0x192 ;  /* 0x00000192ff087424 */ /* 0x000fe400078e00ff */
[----:B------:R-:W-:Y:S01]  /*7de0*/  IMAD.MOV.U32 R13, RZ, RZ, RZ ;  /* 0x000000ffff0d7224 */ /* 0x000fe200078e00ff */
[----:B------:R-:W1:Y:S01]  /*7df0*/  LDCU.64 UR6, c[0x4][0x78] ;  /* 0x01000f00ff0677ac */ /* 0x000e620008000a00 */
[----:B------:R-:W2:Y:S01]  /*7e00*/  LDC.64 R2, c[0x4][R3] ;  /* 0x0100000003027b82 */ /* 0x000ea20000000a00 */
[----:B------:R-:W3:Y:S01]  /*7e10*/  LDCU.64 UR4, c[0x4][0x10] ;  /* 0x01000200ff0477ac */ /* 0x000ee20008000a00 */
[----:B----4-:R-:W-:Y:S01]  /*7e20*/  MOV R5, UR9 ;  /* 0x0000000900057c02 */ /* 0x010fe20008000f00 */
[----:B------:R-:W-:Y:S01]  /*7e30*/  IMAD.U32 R4, RZ, RZ, UR8 ;  /* 0x00000008ff047e24 */ /* 0x000fe2000f8e00ff */
[----:B-1----:R-:W-:Y:S01]  /*7e40*/  MOV R7, UR7 ;  /* 0x0000000700077c02 */ /* 0x002fe20008000f00 */
[----:B------:R-:W-:Y:S01]  /*7e50*/  IMAD.U32 R6, RZ, RZ, UR6 ;  /* 0x00000006ff067e24 */ /* 0x000fe2000f8e00ff */
[----:B---3--:R-:W-:Y:S01]  /*7e60*/  MOV R11, UR5 ;  /* 0x00000005000b7c02 */ /* 0x008fe20008000f00 */
[----:B------:R-:W-:Y:S02]  /*7e70*/  IMAD.U32 R10, RZ, RZ, UR4 ;  /* 0x00000004ff0a7e24 */ /* 0x000fe4000f8e00ff */
[----:B------:R-:W-:Y:S07]  /*7e80*/  LEPC R20, `(.L_x_128) ;  /* 0x000000001014794e */ /* 0x000fee0000000000 */
[----:B--2---:R-:W-:Y:S05]  /*7e90*/  CALL.ABS.NOINC R2 ;  /* 0x0000000002007343 */ /* 0x004fea0003c00000 */
.L_x_128:
[----:B------:R-:W-:Y:S05]  /*7ea0*/  WARPSYNC.ALL ;  /* 0x0000000000007948 */ /* 0x000fea0003800000 */
[----:B------:R-:W-:Y:S01]  /*7eb0*/  R2UR UR4, R39 ;  /* 0x00000000270472ca */ /* 0x000fe200000e0000 */
[----:B------:R-:W-:Y:S01]  /*7ec0*/  BSSY.RECONVERGENT B0, `(.L_x_129) ;  /* 0x0000064000007945 */ /* 0x000fe20003800200 */
[----:B------:R-:W-:Y:S02]  /*7ed0*/  ISETP.NE.AND P6, PT, R106, RZ, PT ;  /* 0x000000ff6a00720c */ /* 0x000fe40003fc5270 */
[----:B------:R-:W-:Y:S02]  /*7ee0*/  MOV R0, UR47 ;  /* 0x0000002f00007c02 */ /* 0x000fe40008000f00 */
[----:B------:R-:W-:Y:S02]  /*7ef0*/  MOV R117, UR52 ;  /* 0x0000003400757c02 */ /* 0x000fe40008000f00 */
[----:B------:R-:W-:Y:S05]  /*7f00*/  ISETP.NE.AND P0, PT, R103, RZ, PT ;  /* 0x000000ff6700720c */ /* 0x000fea0003f05270 */
[----:B-1--4-:R-:W1:Y:S02]  /*7f10*/  LDTM.x32 R4, tmem[UR4+0x20] ;  /* 0x00002004000479ee */ /* 0x012e6400082c0000 */
[----:B------:R-:W-:Y:S04]  /*7f20*/  @P6 LEA R0, R0, UR43, 0x3 ;  /* 0x0000002b00006c11 */ /* 0x000fe8000f8e18ff */
[----:B------:R-:W-:Y:S04]  /*7f30*/  @P6 IADD3 R0, PT, PT, R0, 0x40, RZ ;  /* 0x0000004000006810 */ /* 0x000fe80007ffe0ff */
[----:B------:R-:W-:Y:S01]  /*7f40*/  @P6 PRMT R117, R117, 0x654, R0 ;  /* 0x0000065475756816 */ /* 0x000fe20000000000 */
[C---:B-1----:R-:W-:Y:S01]  /*7f50*/  FMUL R0, R38.reuse, R4 ;  /* 0x0000000426007220 */ /* 0x042fe20000400000 */
        /* <DEDUP_REMOVED lines=69> */
[----:B------:R-:W-:Y:S01]  /*83b0*/  FFMA R31, R45, R79, R0 ;  /* 0x0000004f2d1f7223 */ /* 0x000fe20000000000 */
[----:B------:R-:W-:Y:S02]  /*83c0*/  LEA R0, R111, UR43, 0x3 ;  /* 0x0000002b6f007c11 */ /* 0x000fe4000f8e18ff */
[----:B------:R-:W-:Y:S02]  /*83d0*/  @P6 SHF.L.U32 R2, RZ, 0x1f, RZ ;  /* 0x0000001fff026819 */ /* 0x000fe400000006ff */
[----:B------:R1:W-:Y:S01]  /*83e0*/  STS.128 [R94+0x4400], R28 ;  /* 0x0044001c5e007388 */ /* 0x0003e20000000c00 */
[----:B------:R-:W-:Y:S01]  /*83f0*/  @!PT LDS RZ, [RZ] ;  /* 0x00000000fffff984 */ /* 0x000fe20000000800 */
[----:B------:R-:W-:Y:S01]  /*8400*/  @!PT LDS RZ, [RZ] ;  /* 0x00000000fffff984 */ /* 0x000fe20000000800 */
[----:B------:R-:W-:Y:S01]  /*8410*/  @!PT LDS RZ, [RZ] ;  /* 0x00000000fffff984 */ /* 0x000fe20000000800 */
[----:B------:R-:W-:Y:S01]  /*8420*/  @!PT LDS RZ, [RZ] ;  /* 0x00000000fffff984 */ /* 0x000fe20000000800 */
[----:B------:R2:W-:Y:S06]  /*8430*/  MEMBAR.ALL.CTA ;  /* 0x0000000000007992 */ /* 0x0005ec0000008000 */
[----:B--2---:R-:W2:Y:S02]  /*8440*/  FENCE.VIEW.ASYNC.S ;  /* 0x00000000000073c6 */ /* 0x004ea40000000000 */
[----:B--2---:R-:W-:Y:S06]  /*8450*/  BAR.SYNC.DEFER_BLOCKING 0x1, 0x80 ;  /* 0x0042000000007b1d */ /* 0x004fec0000010000 */
[----:B------:R-:W-:Y:S05]  /*8460*/  @P0 BRA `(.L_x_130) ;  /* 0x0000000000240947 */ /* 0x000fea0003800000 */
[----:B------:R-:W-:Y:S02]  /*8470*/  UIADD3 UR4, UP0, UPT, UR54, 0x680, URZ ;  /* 0x0000068036047890 */ /* 0x000fe4000ff1e0ff */
[----:B------:R-:W-:Y:S02]  /*8480*/  UIADD3 UR9, UPT, UPT, UR49, 0x20, URZ ;  /* 0x0000002031097890 */ /* 0x000fe4000fffe0ff */
[----:B------:R-:W-:Y:S02]  /*8490*/  UIADD3 UR8, UPT, UPT, UR43, 0x4400, URZ ;  /* 0x000044002b087890 */ /* 0x000fe4000fffe0ff */
[----:B------:R-:W-:Y:S01]  /*84a0*/  UIADD3.X UR5, UPT, UPT, URZ, UR55, URZ, UP0, !UPT ;  /* 0x00000037ff057290 */ /* 0x000fe200087fe4ff */
[----:B------:R-:W-:Y:S01]  /*84b0*/  UMOV UR10, UR50 ;  /* 0x00000032000a7c82 */ /* 0x000fe20008000000 */
[----:B------:R-:W-:Y:S07]  /*84c0*/  UMOV UR11, UR36 ;  /* 0x00000024000b7c82 */ /* 0x000fee0008000000 */
[----:B------:R2:W-:Y:S01]  /*84d0*/  UTMASTG.3D [UR8], [UR4] ;  /* 0x00000008040073b5 */ /* 0x0005e20008010000 */
[----:B------:R0:W-:Y:S01]  /*84e0*/  UTMACMDFLUSH ;  /* 0x00000000000079b7 */ /* 0x0001e20000000000 */
[----:B--2---:R-:W-:Y:S04]  /*84f0*/  DEPBAR.LE SB0, 0x1 ;  /* 0x000080400000791a */ /* 0x004fe80000000000 */
.L_x_130:
[----:B------:R-:W-:Y:S05]  /*8500*/  BSYNC.RECONVERGENT B0 ;  /* 0x0000000000007941 */ /* 0x000fea0003800200 */
.L_x_129:
[----:B------:R-:W-:Y:S01]  /*8510*/  BAR.SYNC.DEFER_BLOCKING 0x1, 0x80 ;  /* 0x0042000000007b1d */ /* 0x000fe20000010000 */
[----:B------:R-:W-:Y:S04]  /*8520*/  UIADD3 UR4, UPT, UPT, UR47, 0x1, URZ ;  /* 0x000000012f047890 */ /* 0x000fe8000fffe0ff */
[----:B------:R-:W-:Y:S04]  /*8530*/  UISETP.NE.AND UP0, UPT, UR4, 0x4, UPT ;  /* 0x000000040400788c */ /* 0x000fe8000bf05270 */
[----:B------:R-:W-:Y:S01]  /*8540*/  USEL UR46, UR4, URZ, UP0 ;  /* 0x000000ff042e7287 */ /* 0x000fe20008000000 */
[----:B------:R2:W-:Y:S01]  /*8550*/  @P6 SYNCS.ARRIVE.TRANS64.RED.A1T0 RZ, [R117+URZ], RZ ;  /* 0x000000ff75ff69a7 */ /* 0x0005e200081004ff */
[----:B------:R-:W-:Y:S01]  /*8560*/  BSSY B1, `(.L_x_131) ;  /* 0x0000020000017945 */ /* 0x000fe20003800000 */
[----:B------:R-:W3:Y:S02]  /*8570*/  @P6 SYNCS.PHASECHK.TRANS64.TRYWAIT P0, [R0+URZ+0x20], R2 ;  /* 0x00002002000065a7 */ /* 0x000ee400080011ff */
[----:B---3--:R-:W-:Y:S01]  /*8580*/  @P6 SEL R115, RZ, 0x1, !P0 ;  /* 0x00000001ff736807 */ /* 0x008fe20004000000 */
[----:B--2---:R-:W-:Y:S06]  /*8590*/  @!P6 BRA `(.L_x_132) ;  /* 0x000000000070e947 */ /* 0x004fec0003800000 */
        /* <DEDUP_REMOVED lines=9> */
[----:B------:R-:W-:Y:S04]  /*8630*/  SHF.L.U32 R6, RZ, 0x1f, RZ ;  /* 0x0000001fff067819 */ /* 0x000fe800000006ff */
[----:B------:R-:W1:Y:S02]  /*8640*/  SYNCS.PHASECHK.TRANS64.TRYWAIT P0, [R0+URZ+0x20], R6 ;  /* 0x00002006000075a7 */ /* 0x000e6400080011ff */
[----:B-1----:R-:W-:Y:S05]  /*8650*/  @!P0 BRA `(.L_x_135) ;  /* 0x0000004c00108947 */ /* 0x002fea0003800000 */
.L_x_134:
[----:B------:R-:W-:Y:S05]  /*8660*/  BSYNC B0 ;  /* 0x0000000000007941 */ /* 0x000fea0003800000 */
.L_x_133:
[----:B------:R-:W-:Y:S01]  /*8670*/  ISETP.NE.AND P0, PT, R116, RZ, PT ;  /* 0x000000ff7400720c */ /* 0x000fe20003f05270 */
[----:B------:R-:W-:Y:S11]  /*8680*/  VIADD R111, R111, 0x1 ;  /* 0x000000016f6f7836 */ /* 0x000ff60000000000 */
[----:B------:R-:W-:Y:S01]  /*8690*/  @!UPT UIADD3 URZ, UPT, UPT, URZ, URZ, URZ ;  /* 0x000000fffffff290 */ /* 0x000fe2000fffe0ff */
[----:B------:R2:W3:Y:S01]  /*86a0*/  @P0 LDS.128 R48, [R5+UR43+0x400] ;  /* 0x0004002b05300984 */ /* 0x0004e20008000c00 */
[--C-:B-1----:R-:W-:Y:S03]  /*86b0*/  @P0 IMAD.IADD R0, R113, 0x1, R2.reuse ;  /* 0x0000000171000824 */ /* 0x102fe600078e0202 */
[----:B------:R1:W4:Y:S04]  /*86c0*/  @P0 LDS.128 R52, [R4+0x400] ;  /* 0x0004000004340984 */ /* 0x0003280000000c00 */
[----:B------:R5:W3:Y:S04]  /*86d0*/  @P0 LDS.128 R56, [R3+0x400] ;  /* 0x0004000003380984 */ /* 0x000ae80000000c00 */
[----:B------:R3:W3:Y:S04]  /*86e0*/  @P0 LDS.128 R64, [R2+0x400] ;  /* 0x0004000002400984 */ /* 0x0006e80000000c00 */
[----:B------:R3:W3:Y:S01]  /*86f0*/  @P0 LDS.128 R72, [R0+0x400] ;  /* 0x0004000000480984 */ /* 0x0006e20000000c00 */
[C---:B--2---:R-:W-:Y:S01]  /*8700*/  @P0 IADD3 R5, PT, PT, R114.reuse, R3, RZ ;  /* 0x0000000372050210 */ /* 0x044fe20007ffe0ff */
[C---:B-1----:R-:W-:Y:S04]  /*8710*/  @P0 IMAD.IADD R4, R114.reuse, 0x1, R2 ;  /* 0x0000000172040824 */ /* 0x042fe800078e0202 */
[----:B------:R2:W1:Y:S01]  /*8720*/  @P0 LDS.128 R60, [R5+0x400] ;  /* 0x00040000053c0984 */ /* 0x0004620000000c00 */
[----:B-----5:R-:W-:Y:S03]  /*8730*/  @P0 IADD3 R3, PT, PT, R114, R0, RZ ;  /* 0x0000000072030210 */ /* 0x020fe60007ffe0ff */
[----:B------:R2:W1:Y:S04]  /*8740*/  @P0 LDS.128 R68, [R4+0x400] ;  /* 0x0004000004440984 */ /* 0x0004680000000c00 */
[----:B------:R2:W1:Y:S02]  /*8750*/  @P0 LDS.128 R76, [R3+0x400] ;  /* 0x00040000034c0984 */ /* 0x0004640000000c00 */
.L_x_132:
[----:B------:R-:W-:Y:S05]  /*8760*/  BSYNC B1 ;  /* 0x0000000000017941 */ /* 0x000fea0003800000 */
.L_x_131:
[----:B---3--:R-:W-:Y:S05]  /*8770*/  VIADD R0, R39, 0x40 ;  /* 0x0000004027007836 */ /* 0x008fea0000000000 */
[----:B------:R-:W-:Y:S04]  /*8780*/  SHF.R.U32.HI R0, RZ, 0x15, R0 ;  /* 0x00000015ff007819 */ /* 0x000fe80000011600 */
[----:B------:R-:W-:Y:S11]  /*8790*/  LOP3.LUT P0, RZ, R0, 0x3, R88, 0x48, !PT ;  /* 0x0000000300ff7812 */ /* 0x000ff60007804858 */
[----:B------:R-:W-:Y:S02]  /*87a0*/  @!UPT UIADD3 URZ, UPT, UPT, URZ, URZ, URZ ;  /* 0x000000fffffff290 */ /* 0x000fe4000fffe0ff */
[----:B------:R-:W-:Y:S05]  /*87b0*/  @!P0 BRA `(.L_x_136) ;  /* 0x0000000000408947 */ /* 0x000fea0003800000 */
[----:B------:R-:W3:Y:S01]  /*87c0*/  LDCU.64 UR8, c[0x4][0x70] ;  /* 0x01000e00ff0877ac */ /* 0x000ee20008000a00 */
[----:B--2---:R-:W-:Y:S01]  /*87d0*/  MOV R3, 0x0 ;  /* 0x0000000000037802 */ /* 0x004fe20000000f00 */
[----:B-1----:R-:W-:Y:S02]  /*87e0*/  HFMA2 R12, -RZ, RZ, 0, 5.9604644775390625e-08 ;  /* 0x00000001ff0c7431 */ /* 0x002fe400000001ff */
[----:B------:R-:W-:Y:S02]  /*87f0*/  IMAD.MOV.U32 R8, RZ, RZ, 0x192 ;  /* 0x00000192ff087424 */ /* 0x000fe400078e00ff */
[----:B------:R-:W-:Y:S01]  /*8800*/  IMAD.MOV.U32 R13, RZ, RZ, RZ ;  /* 0x000000ffff0d7224 */ /* 0x000fe200078e00ff */
[----:B------:R-:W1:Y:S01]  /*8810*/  LDCU.64 UR6, c[0x4][0x78] ;  /* 0x01000f00ff0677ac */ /* 0x000e620008000a00 */
[----:B------:R-:W2:Y:S01]  /*8820*/  LDC.64 R2, c[0x4][R3] ;  /* 0x0100000003027b82 */ /* 0x000ea20000000a00 */
[----:B------:R-:W5:Y:S01]  /*8830*/  LDCU.64 UR4, c[0x4][0x10] ;  /* 0x01000200ff0477ac */ /* 0x000f620008000a00 */
[----:B---3--:R-:W-:Y:S01]  /*8840*/  MOV R5, UR9 ;  /* 0x0000000900057c02 */ /* 0x008fe20008000f00 */
[----:B------:R-:W-:Y:S01]  /*8850*/  IMAD.U32 R4, RZ, RZ, UR8 ;  /* 0x00000008ff047e24 */ /* 0x000fe2000f8e00ff */
[----:B-1----:R-:W-:Y:S01]  /*8860*/  MOV R7, UR7 ;  /* 0x0000000700077c02 */ /* 0x002fe20008000f00 */
[----:B------:R-:W-:Y:S01]  /*8870*/  IMAD.U32 R6, RZ, RZ, UR6 ;  /* 0x00000006ff067e24 */ /* 0x000fe2000f8e00ff */
[----:B-----5:R-:W-:Y:S01]  /*8880*/  MOV R11, UR5 ;  /* 0x00000005000b7c02 */ /* 0x020fe20008000f00 */
[----:B------:R-:W-:Y:S02]  /*8890*/  IMAD.U32 R10, RZ, RZ, UR4 ;  /* 0x00000004ff0a7e24 */ /* 0x000fe4000f8e00ff */
[----:B------:R-:W-:Y:S07]  /*88a0*/  LEPC R20, `(.L_x_136) ;  /* 0x000000001014794e */ /* 0x000fee0000000000 */
[----:B--2-4-:R-:W-:Y:S05]  /*88b0*/  CALL.ABS.NOINC R2 ;  /* 0x0000000002007343 */ /* 0x014fea0003c00000 */
.L_x_136:
[----:B------:R-:W-:Y:S05]  /*88c0*/  WARPSYNC.ALL ;  /* 0x0000000000007948 */ /* 0x000fea0003800000 */
[----:B------:R-:W-:Y:S01]  /*88d0*/  R2UR UR4, R39 ;  /* 0x00000000270472ca */ /* 0x000fe200000e0000 */
[----:B------:R-:W-:Y:S01]  /*88e0*/  BSSY.RECONVERGENT B0, `(.L_x_137) ;  /* 0x0000064000007945 */ /* 0x000fe20003800200 */
[----:B------:R-:W-:Y:S02]  /*88f0*/  ISETP.NE.AND P6, PT, R106, RZ, PT ;  /* 0x000000ff6a00720c */ /* 0x000fe40003fc5270 */
[----:B------:R-:W-:Y:S02]  /*8900*/  MOV R0, UR46 ;  /* 0x0000002e00007c02 */ /* 0x000fe40008000f00 */
[----:B------:R-:W-:Y:S02]  /*8910*/  MOV R117, UR52 ;  /* 0x0000003400757c02 */ /* 0x000fe40008000f00 */
[----:B------:R-:W-:Y:S05]  /*8920*/  ISETP.NE.AND P0, PT, R103, RZ, PT ;  /* 0x000000ff6700720c */ /* 0x000fea0003f05270 */
[----:B-12---:R-:W1:Y:S02]  /*8930*/  LDTM.x32 R4, tmem[UR4+0x40] ;  /* 0x00004004000479ee */ /* 0x006e6400082c0000 */
        /* <DEDUP_REMOVED lines=16> */
[C---:B----4-:R-:W-:Y:S01]  /*8a40*/  FFMA R4, R45.reuse, R52, R4 ;  /* 0x000000342d047223 */ /* 0x050fe20000000004 */
        /* <DEDUP_REMOVED lines=77> */
.L_x_138:
[----:B------:R-:W-:Y:S05]  /*8f20*/  BSYNC.RECONVERGENT B0 ;  /* 0x0000000000007941 */ /* 0x000fea0003800200 */
.L_x_137:
[----:B------:R-:W-:Y:S01]  /*8f30*/  BAR.SYNC.DEFER_BLOCKING 0x1, 0x80 ;  /* 0x0042000000007b1d */ /* 0x000fe20000010000 */
[----:B------:R-:W-:Y:S04]  /*8f40*/  UIADD3 UR4, UPT, UPT, UR46, 0x1, URZ ;  /* 0x000000012e047890 */ /* 0x000fe8000fffe0ff */
[----:B------:R-:W-:Y:S04]  /*8f50*/  UISETP.NE.AND UP0, UPT, UR4, 0x4, UPT ;  /* 0x000000040400788c */ /* 0x000fe8000bf05270 */
[----:B------:R-:W-:Y:S01]  /*8f60*/  USEL UR44, UR4, URZ, UP0 ;  /* 0x000000ff042c7287 */ /* 0x000fe20008000000 */
[----:B------:R2:W-:Y:S01]  /*8f70*/  @P6 SYNCS.ARRIVE.TRANS64.RED.A1T0 RZ, [R117+URZ], RZ ;  /* 0x000000ff75ff69a7 */ /* 0x0005e200081004ff */
[----:B------:R-:W-:Y:S01]  /*8f80*/  BSSY B1, `(.L_x_139) ;  /* 0x0000023000017945 */ /* 0x000fe20003800000 */
[----:B------:R-:W3:Y:S01]  /*8f90*/  @P6 SYNCS.PHASECHK.TRANS64.TRYWAIT P0, [R0+URZ+0x20], R2 ;  /* 0x00002002000065a7 */ /* 0x000ee200080011ff */
[----:B--2---:R-:W-:Y:S01]  /*8fa0*/  HFMA2 R117, -RZ, RZ, 0, 0 ;  /* 0x00000000ff757431 */ /* 0x004fe200000001ff */
[----:B---3--:R-:W-:Y:S01]  /*8fb0*/  @P6 SEL R115, RZ, 0x1, !P0 ;  /* 0x00000001ff736807 */ /* 0x008fe20004000000 */
[----:B------:R-:W-:Y:S06]  /*8fc0*/  @!P6 BRA `(.L_x_140) ;  /* 0x000000000078e947 */ /* 0x000fec0003800000 */
        /* <DEDUP_REMOVED lines=12> */
.L_x_142:
[----:B------:R-:W-:Y:S05]  /*9090*/  BSYNC B0 ;  /* 0x0000000000007941 */ /* 0x000fea0003800000 */
.L_x_141:
[----:B------:R-:W-:Y:S02]  /*90a0*/  ISETP.NE.AND P0, PT, R116, RZ, PT ;  /* 0x000000ff7400720c */ /* 0x000fe40003f05270 */
[----:B------:R-:W-:Y:S11]  /*90b0*/  IADD3 R111, PT, PT, R111, 0x1, RZ ;  /* 0x000000016f6f7810 */ /* 0x000ff60007ffe0ff */
[----:B------:R2:W3:Y:S01]  /*90c0*/  @P0 LDS.128 R48, [R5+UR43+0x400] ;  /* 0x0004002b05300984 */ /* 0x0004e20008000c00 */
[----:B-1----:R-:W-:Y:S03]  /*90d0*/  @P0 IMAD.IADD R0, R113, 0x1, R2 ;  /* 0x0000000171000824 */ /* 0x002fe600078e0202 */
[----:B------:R1:W4:Y:S04]  /*90e0*/  @P0 LDS.128 R52, [R4+0x400] ;  /* 0x0004000004340984 */ /* 0x0003280000000c00 */
[----:B------:R5:W3:Y:S04]  /*90f0*/  @P0 LDS.128 R56, [R3+0x400] ;  /* 0x0004000003380984 */ /* 0x000ae80000000c00 */
[----:B------:R3:W3:Y:S04]  /*9100*/  @P0 LDS.128 R64, [R2+0x400] ;  /* 0x0004000002400984 */ /* 0x0006e80000000c00 */
[----:B------:R3:W3:Y:S01]  /*9110*/  @P0 LDS.128 R72, [R0+0x400] ;  /* 0x0004000000480984 */ /* 0x0006e20000000c00 */
[C---:B--2---:R-:W-:Y:S01]  /*9120*/  @P0 IMAD.IADD R5, R114.reuse, 0x1, R3 ;  /* 0x0000000172050824 */ /* 0x044fe200078e0203 */
[C---:B-1----:R-:W-:Y:S04]  /*9130*/  @P0 IADD3 R4, PT, PT, R114.reuse, R2, RZ ;  /* 0x0000000272040210 */ /* 0x042fe80007ffe0ff */
[----:B------:R2:W1:Y:S01]  /*9140*/  @P0 LDS.128 R60, [R5+0x400] ;  /* 0x00040000053c0984 */ /* 0x0004620000000c00 */
[----:B-----5:R-:W-:Y:S03]  /*9150*/  @P0 IMAD.IADD R3, R114, 0x1, R0 ;  /* 0x0000000172030824 */ /* 0x020fe600078e0200 */
[----:B------:R2:W1:Y:S04]  /*9160*/  @P0 LDS.128 R68, [R4+0x400] ;  /* 0x0004000004440984 */ /* 0x0004680000000c00 */
[----:B------:R2:W1:Y:S01]  /*9170*/  @P0 LDS.128 R76, [R3+0x400] ;  /* 0x00040000034c0984 */ /* 0x0004620000000c00 */
[C---:B------:R-:W-:Y:S04]  /*9180*/  ISETP.NE.AND P0, PT, R111.reuse, 0x4, PT ;  /* 0x000000046f00780c */ /* 0x040fe80003f05270 */
[----:B------:R-:W-:Y:S02]  /*9190*/  SEL R111, R111, RZ, P0 ;  /* 0x000000ff6f6f7207 */ /* 0x000fe40000000000 */
[----:B----4-:R-:W-:Y:S02]  /*91a0*/  SEL R117, RZ, 0x1, P0 ;  /* 0x00000001ff757807 */ /* 0x010fe40000000000 */
.L_x_140:
[----:B------:R-:W-:Y:S05]  /*91b0*/  BSYNC B1 ;  /* 0x0000000000017941 */ /* 0x000fea0003800000 */
.L_x_139:
        /* <DEDUP_REMOVED lines=12> */
[----:B------:R-:W4:Y:S01]  /*9280*/  LDCU.64 UR4, c[0x4][0x10] ;  /* 0x01000200ff0477ac */ /* 0x000f220008000a00 */
[----:B---3--:R-:W-:Y:S01]  /*9290*/  MOV R5, UR9 ;  /* 0x0000000900057c02 */ /* 0x008fe20008000f00 */
[----:B------:R-:W-:Y:S01]  /*92a0*/  IMAD.U32 R4, RZ, RZ, UR8 ;  /* 0x00000008ff047e24 */ /* 0x000fe2000f8e00ff */
[----:B-1----:R-:W-:Y:S01]  /*92b0*/  MOV R7, UR7 ;  /* 0x0000000700077c02 */ /* 0x002fe20008000f00 */
[----:B------:R-:W-:Y:S01]  /*92c0*/  IMAD.U32 R6, RZ, RZ, UR6 ;  /* 0x00000006ff067e24 */ /* 0x000fe2000f8e00ff */
[----:B----4-:R-:W-:Y:S01]  /*92d0*/  MOV R11, UR5 ;  /* 0x00000005000b7c02 */ /* 0x010fe20008000f00 */
[----:B------:R-:W-:Y:S02]  /*92e0*/  IMAD.U32 R10, RZ, RZ, UR4 ;  /* 0x00000004ff0a7e24 */ /* 0x000fe4000f8e00ff */
[----:B------:R-:W-:Y:S07]  /*92f0*/  LEPC R20, `(.L_x_144) ;  /* 0x000000001014794e */ /* 0x000fee0000000000 */
[----:B--2---:R-:W-:Y:S05]  /*9300*/  CALL.ABS.NOINC R2 ;  /* 0x0000000002007343 */ /* 0x004fea0003c00000 */
.L_x_144:
        /* <DEDUP_REMOVED lines=83> */
[----:B------:R-:W-:Y:S02]  /*9840*/  @P6 SHF.L.U32 R2, R117, 0x1f, RZ ;  /* 0x0000001f75026819 */ /* 0x000fe400000006ff */
        /* <DEDUP_REMOVED lines=18> */
.L_x_146:
[----:B------:R-:W-:Y:S05]  /*9970*/  BSYNC.RECONVERGENT B0 ;  /* 0x0000000000007941 */ /* 0x000fea0003800200 */
.L_x_145:
        /* <DEDUP_REMOVED lines=18> */
[----:B------:R-:W-:Y:S04]  /*9aa0*/  SHF.L.U32 R6, R117, 0x1f, RZ ;  /* 0x0000001f75067819 */ /* 0x000fe800000006ff */
[----:B------:R-:W1:Y:S02]  /*9ab0*/  SYNCS.PHASECHK.TRANS64.TRYWAIT P0, [R0+URZ+0x20], R6 ;  /* 0x00002006000075a7 */ /* 0x000e6400080011ff */
[----:B-1----:R-:W-:Y:S05]  /*9ac0*/  @!P0 BRA `(.L_x_151) ;  /* 0x00000038001c8947 */ /* 0x002fea0003800000 */
.L_x_150:
[----:B------:R-:W-:Y:S05]  /*9ad0*/  BSYNC B0 ;  /* 0x0000000000007941 */ /* 0x000fea0003800000 */
.L_x_149:
[----:B------:R-:W-:Y:S01]  /*9ae0*/  ISETP.NE.AND P0, PT, R116, RZ, PT ;  /* 0x000000ff7400720c */ /* 0x000fe20003f05270 */
[----:B------:R-:W-:Y:S11]  /*9af0*/  VIADD R111, R111, 0x1 ;  /* 0x000000016f6f7836 */ /* 0x000ff60000000000 */
[----:B------:R-:W-:Y:S01]  /*9b00*/  @!UPT UIADD3 URZ, UPT, UPT, URZ, URZ, URZ ;  /* 0x000000fffffff290 */ /* 0x000fe2000fffe0ff */
[----:B------:R2:W3:Y:S01]  /*9b10*/  @P0 LDS.128 R48, [R5+UR43+0x400] ;  /* 0x0004002b05300984 */ /* 0x0004e20008000c00 */
[--C-:B-1----:R-:W-:Y:S03]  /*9b20*/  @P0 IMAD.IADD R0, R113, 0x1, R2.reuse ;  /* 0x0000000171000824 */ /* 0x102fe600078e0202 */
[----:B------:R1:W4:Y:S04]  /*9b30*/  @P0 LDS.128 R52, [R4+0x400] ;  /* 0x0004000004340984 */ /* 0x0003280000000c00 */
[----:B------:R5:W3:Y:S04]  /*9b40*/  @P0 LDS.128 R56, [R3+0x400] ;  /* 0x0004000003380984 */ /* 0x000ae80000000c00 */
[----:B------:R-:W3:Y:S04]  /*9b50*/  @P0 LDS.128 R64, [R2+0x400] ;  /* 0x0004000002400984 */ /* 0x000ee80000000c00 */
[----:B------:R4:W3:Y:S01]  /*9b60*/  @P0 LDS.128 R72, [R0+0x400] ;  /* 0x0004000000480984 */ /* 0x0008e20000000c00 */
[C---:B--2---:R-:W-:Y:S02]  /*9b70*/  @P0 IMAD.IADD R5, R114.reuse, 0x1, R3 ;  /* 0x0000000172050824 */ /* 0x044fe400078e0203 */
[C---:B-1----:R-:W-:Y:S03]  /*9b80*/  @P0 IMAD.IADD R4, R114.reuse, 0x1, R2 ;  /* 0x0000000172040824 */ /* 0x042fe600078e0202 */
[----:B------:R2:W1:Y:S01]  /*9b90*/  @P0 LDS.128 R60, [R5+0x400] ;  /* 0x00040000053c0984 */ /* 0x0004620000000c00 */
[----:B-----5:R-:W-:Y:S03]  /*9ba0*/  @P0 IMAD.IADD R3, R114, 0x1, R0 ;  /* 0x0000000172030824 */ /* 0x020fe600078e0200 */
[----:B------:R2:W1:Y:S04]  /*9bb0*/  @P0 LDS.128 R68, [R4+0x400] ;  /* 0x0004000004440984 */ /* 0x0004680000000c00 */
[----:B------:R2:W1:Y:S01]  /*9bc0*/  @P0 LDS.128 R76, [R3+0x400] ;  /* 0x00040000034c0984 */ /* 0x0004620000000c00 */
[C---:B------:R-:W-:Y:S04]  /*9bd0*/  ISETP.NE.AND P0, PT, R111.reuse, 0x4, PT ;  /* 0x000000046f00780c */ /* 0x040fe80003f05270 */
[----:B----4-:R-:W-:Y:S02]  /*9be0*/  SEL R0, RZ, 0x1, P0 ;  /* 0x00000001ff007807 */ /* 0x010fe40000000000 */
[----:B------:R-:W-:Y:S02]  /*9bf0*/  SEL R111, R111, RZ, P0 ;  /* 0x000000ff6f6f7207 */ /* 0x000fe40000000000 */
[----:B------:R-:W-:Y:S02]  /*9c00*/  LOP3.LUT R117, R117, R0, RZ, 0x3c, !PT ;  /* 0x0000000075757212 */ /* 0x000fe400078e3cff */
.L_x_148:
[----:B------:R-:W-:Y:S05]  /*9c10*/  BSYNC B1 ;  /* 0x0000000000017941 */ /* 0x000fea0003800000 */
.L_x_147:
[----:B------:R-:W-:Y:S05]  /*9c20*/  VIADD R0, R39, 0x80 ;  /* 0x0000008027007836 */ /* 0x000fea0000000000 */
[----:B------:R-:W-:Y:S04]  /*9c30*/  SHF.R.U32.HI R0, RZ, 0x15, R0 ;  /* 0x00000015ff007819 */ /* 0x000fe80000011600 */
[----:B------:R-:W-:Y:S11]  /*9c40*/  LOP3.LUT P0, RZ, R0, 0x3, R88, 0x48, !PT ;  /* 0x0000000300ff7812 */ /* 0x000ff60007804858 */
[----:B------:R-:W-:Y:S02]  /*9c50*/  @!UPT UIADD3 URZ, UPT, UPT, URZ, URZ, URZ ;  /* 0x000000fffffff290 */ /* 0x000fe4000fffe0ff */
[----:B------:R-:W-:Y:S05]  /*9c60*/  @!P0 BRA `(.L_x_152) ;  /* 0x0000000000408947 */ /* 0x000fea0003800000 */
[----:B------:R-:W4:Y:S01]  /*9c70*/  LDCU.64 UR8, c[0x4][0x70] ;  /* 0x01000e00ff0877ac */ /* 0x000f220008000a00 */
[----:B--2---:R-:W-:Y:S01]  /*9c80*/  MOV R3, 0x0 ;  /* 0x0000000000037802 */ /* 0x004fe20000000f00 */
[----:B-1----:R-:W-:Y:S02]  /*9c90*/  HFMA2 R12, -RZ, RZ, 0, 5.9604644775390625e-08 ;  /* 0x00000001ff0c7431 */ /* 0x002fe400000001ff */
[----:B------:R-:W-:Y:S02]  /*9ca0*/  IMAD.MOV.U32 R8, RZ, RZ, 0x192 ;  /* 0x00000192ff087424 */ /* 0x000fe400078e00ff */
[----:B------:R-:W-:Y:S01]  /*9cb0*/  IMAD.MOV.U32 R13, RZ, RZ, RZ ;  /* 0x000000ffff0d7224 */ /* 0x000fe200078e00ff */
[----:B------:R-:W1:Y:S01]  /*9cc0*/  LDCU.64 UR6, c[0x4][0x78] ;  /* 0x01000f00ff0677ac */ /* 0x000e620008000a00 */
[----:B------:R-:W2:Y:S01]  /*9cd0*/  LDC.64 R2, c[0x4][R3] ;  /* 0x0100000003027b82 */ /* 0x000ea20000000a00 */
[----:B------:R-:W5:Y:S01]  /*9ce0*/  LDCU.64 UR4, c[0x4][0x10] ;  /* 0x01000200ff0477ac */ /* 0x000f620008000a00 */
[----:B----4-:R-:W-:Y:S01]  /*9cf0*/  MOV R5, UR9 ;  /* 0x0000000900057c02 */ /* 0x010fe20008000f00 */
[----:B------:R-:W-:Y:S01]  /*9d00*/  IMAD.U32 R4, RZ, RZ, UR8 ;  /* 0x00000008ff047e24 */ /* 0x000fe2000f8e00ff */
[----:B-1----:R-:W-:Y:S01]  /*9d10*/  MOV R7, UR7 ;  /* 0x0000000700077c02 */ /* 0x002fe20008000f00 */
[----:B------:R-:W-:Y:S01]  /*9d20*/  IMAD.U32 R6, RZ, RZ, UR6 ;  /* 0x00000006ff067e24 */ /* 0x000fe2000f8e00ff */
[----:B-----5:R-:W-:Y:S01]  /*9d30*/  MOV R11, UR5 ;  /* 0x00000005000b7c02 */ /* 0x020fe20008000f00 */
[----:B------:R-:W-:Y:S02]  /*9d40*/  IMAD.U32 R10, RZ, RZ, UR4 ;  /* 0x00000004ff0a7e24 */ /* 0x000fe4000f8e00ff */
[----:B------:R-:W-:Y:S07]  /*9d50*/  LEPC R20, `(.L_x_152) ;  /* 0x000000001014794e */ /* 0x000fee0000000000 */
[----:B--23--:R-:W-:Y:S05]  /*9d60*/  CALL.ABS.NOINC R2 ;  /* 0x0000000002007343 */ /* 0x00cfea0003c00000 */
.L_x_152:
        /* <DEDUP_REMOVED lines=15> */
[C---:B---3--:R-:W-:Y:S01]  /*9e60*/  FFMA R40, R45.reuse, R48, R0 ;  /* 0x000000302d287223 */ /* 0x048fe20000000000 */
        /* <DEDUP_REMOVED lines=77> */
[----:B------:R-:W-:Y:S02]  /*a340*/  UIADD3 UR4, UPT, UPT, UR43, 0x400, URZ ;  /* 0x000004002b047890 */ /* 0x000fe4000fffe0ff */
[----:B------:R-:W-:Y:S01]  /*a350*/  UIADD3 UR9, UPT, UPT, UR49, 0x80, URZ ;  /* 0x0000008031097890 */ /* 0x000fe2000fffe0ff */
[----:B------:R-:W-:Y:S01]  /*a360*/  UMOV UR10, UR50 ;  /* 0x00000032000a7c82 */ /* 0x000fe20008000000 */
[----:B------:R-:W-:Y:S02]  /*a370*/  UMOV UR11, UR36 ;  /* 0x00000024000b7c82 */ /* 0x000fe40008000000 */
[----:B------:R-:W-:Y:S01]  /*a380*/  MOV R91, UR4 ;  /* 0x00000004005b7c02 */ /* 0x000fe20008000f00 */
[----:B------:R-:W-:Y:S03]  /*a390*/  UIADD3 UR4, UP0, UPT, UR54, 0x680, URZ ;  /* 0x0000068036047890 */ /* 0x000fe6000ff1e0ff */
[----:B------:R-:W-:Y:S01]  /*a3a0*/  R2UR UR8, R91 ;  /* 0x000000005b0872ca */ /* 0x000fe200000e0000 */
[----:B------:R-:W-:Y:S11]  /*a3b0*/  UIADD3.X UR5, UPT, UPT, URZ, UR55, URZ, UP0, !UPT ;  /* 0x00000037ff057290 */ /* 0x000ff600087fe4ff */
[----:B------:R-:W-:Y:S01]  /*a3c0*/  @!UPT UIADD3 URZ, UPT, UPT, URZ, URZ, URZ ;  /* 0x000000fffffff290 */ /* 0x000fe2000fffe0ff */
[----:B------:R2:W-:Y:S01]  /*a3d0*/  UTMASTG.3D [UR8], [UR4] ;  /* 0x00000008040073b5 */ /* 0x0005e20008010000 */
[----:B------:R0:W-:Y:S01]  /*a3e0*/  UTMACMDFLUSH ;  /* 0x00000000000079b7 */ /* 0x0001e20000000000 */
[----:B--2---:R-:W-:Y:S04]  /*a3f0*/  DEPBAR.LE SB0, 0x1 ;  /* 0x000080400000791a */ /* 0x004fe80000000000 */
.L_x_154:
[----:B------:R-:W-:Y:S05]  /*a400*/  BSYNC.RECONVERGENT B0 ;  /* 0x0000000000007941 */ /* 0x000fea0003800200 */
.L_x_153:
        /* <DEDUP_REMOVED lines=21> */
.L_x_158:
[----:B------:R-:W-:Y:S05]  /*a560*/  BSYNC B0 ;  /* 0x0000000000007941 */ /* 0x000fea0003800000 */
.L_x_157:
        /* <DEDUP_REMOVED lines=19> */
.L_x_156:
[----:B------:R-:W-:Y:S05]  /*a6a0*/  BSYNC B1 ;  /* 0x0000000000017941 */ /* 0x000fea0003800000 */
.L_x_155:
        /* <DEDUP_REMOVED lines=21> */
.L_x_160:
        /* <DEDUP_REMOVED lines=102> */
.L_x_162:
[----:B------:R-:W-:Y:S05]  /*ae60*/  BSYNC.RECONVERGENT B0 ;  /* 0x0000000000007941 */ /* 0x000fea0003800200 */
.L_x_161:
        /* <DEDUP_REMOVED lines=21> */
.L_x_166:
[----:B------:R-:W-:Y:S05]  /*afc0*/  BSYNC B0 ;  /* 0x0000000000007941 */ /* 0x000fea0003800000 */
.L_x_165:
        /* <DEDUP_REMOVED lines=19> */
.L_x_164:
[----:B------:R-:W-:Y:S05]  /*b100*/  BSYNC B1 ;  /* 0x0000000000017941 */ /* 0x000fea0003800000 */
.L_x_163:
        /* <DEDUP_REMOVED lines=21> */
.L_x_168:
        /* <DEDUP_REMOVED lines=102> */
.L_x_170:
[----:B------:R-:W-:Y:S05]  /*b8c0*/  BSYNC.RECONVERGENT B0 ;  /* 0x0000000000007941 */ /* 0x000fea0003800200 */
.L_x_169:
        /* <DEDUP_REMOVED lines=12> */
[----:B------:R-:W-:Y:S05]  /*b990*/  @P1 IMAD R111, R111, 0x4000, R109 ;  /* 0x000040006f6f1824 */ /* 0x000fea00078e026d */
[----:B------:R-:W-:Y:S04]  /*b9a0*/  @P1 IADD3 R2, PT, PT, R111, UR43, RZ ;  /* 0x0000002b6f021c10 */ /* 0x000fe8000fffe0ff */
[----:B------:R-:W-:Y:S01]  /*b9b0*/  @P1 IADD3 R3, PT, PT, R113, R2, RZ ;  /* 0x0000000271031210 */ /* 0x000fe20007ffe0ff */
[--C-:B------:R-:W-:Y:S02]  /*b9c0*/  @P1 IMAD.IADD R112, R112, 0x1, R2.reuse ;  /* 0x0000000170701824 */ /* 0x100fe400078e0202 */
[----:B------:R-:W-:Y:S01]  /*b9d0*/  @P1 IMAD.IADD R2, R114, 0x1, R2 ;  /* 0x0000000172021824 */ /* 0x000fe200078e0202 */
[----:B------:R-:W-:Y:S06]  /*b9e0*/  @P0 BRA `(.L_x_174) ;  /* 0x00000000000c0947 */ /* 0x000fec0003800000 */
[----:B------:R-:W-:Y:S04]  /*b9f0*/  SHF.L.U32 R117, R117, 0x1f, RZ ;  /* 0x0000001f75757819 */ /* 0x000fe800000006ff */
[----:B------:R-:W2:Y:S02]  /*ba00*/  SYNCS.PHASECHK.TRANS64.TRYWAIT P0, [R0+URZ+0x20], R117 ;  /* 0x00002075000075a7 */ /* 0x000ea400080011ff */
[----:B--2---:R-:W-:Y:S05]  /*ba10*/  @!P0 BRA `(.L_x_175) ;  /* 0x0000001800848947 */ /* 0x004fea0003800000 */
.L_x_174:
[----:B------:R-:W-:Y:S05]  /*ba20*/  BSYNC B0 ;  /* 0x0000000000007941 */ /* 0x000fea0003800000 */
.L_x_173:
[----:B------:R-:W-:Y:S11]  /*ba30*/  ISETP.NE.AND P0, PT, R116, RZ, PT ;  /* 0x000000ff7400720c */ /* 0x000ff60003f05270 */
[----:B------:R-:W-:Y:S02]  /*ba40*/  @!UPT UIADD3 URZ, UPT, UPT, URZ, URZ, URZ ;  /* 0x000000fffffff290 */ /* 0x000fe4000fffe0ff */
[----:B------:R3:W4:Y:S01]  /*ba50*/  @P0 LDS.128 R52, [R2+0x400] ;  /* 0x0004000002340984 */ /* 0x0007220000000c00 */
[----:B------:R-:W-:Y:S02]  /*ba60*/  @P0 IMAD.IADD R113, R113, 0x1, R112 ;  /* 0x0000000171710824 */ /* 0x000fe400078e0270 */
[C---:B--2---:R-:W-:Y:S01]  /*ba70*/  @P0 IMAD.IADD R0, R114.reuse, 0x1, R3 ;  /* 0x0000000172000824 */ /* 0x044fe200078e0203 */
[----:B------:R2:W1:Y:S04]  /*ba80*/  @P0 LDS.128 R48, [R111+UR43+0x400] ;  /* 0x0004002b6f300984 */ /* 0x0004680008000c00 */
[----:B------:R2:W1:Y:S04]  /*ba90*/  @P0 LDS.128 R56, [R3+0x400] ;  /* 0x0004000003380984 */ /* 0x0004680000000c00 */
[----:B------:R2:W1:Y:S04]  /*baa0*/  @P0 LDS.128 R60, [R0+0x400] ;  /* 0x00040000003c0984 */ /* 0x0004680000000c00 */
[----:B------:R2:W1:Y:S04]  /*bab0*/  @P0 LDS.128 R64, [R112+0x400] ;  /* 0x0004000070400984 */ /* 0x0004680000000c00 */
[----:B------:R2:W1:Y:S01]  /*bac0*/  @P0 LDS.128 R72, [R113+0x400] ;  /* 0x0004000071480984 */ /* 0x0004620000000c00 */
[C---:B---3--:R-:W-:Y:S02]  /*bad0*/  @P0 IADD3 R2, PT, PT, R114.reuse, R112, RZ ;  /* 0x0000007072020210 */ /* 0x048fe40007ffe0ff */
[----:B------:R-:W-:Y:S03]  /*bae0*/  @P0 IADD3 R114, PT, PT, R114, R113, RZ ;  /* 0x0000007172720210 */ /* 0x000fe60007ffe0ff */
[----:B------:R2:W3:Y:S04]  /*baf0*/  @P0 LDS.128 R68, [R2+0x400] ;  /* 0x0004000002440984 */ /* 0x0004e80000000c00 */
[----:B------:R2:W1:Y:S02]  /*bb00*/  @P0 LDS.128 R76, [R114+0x400] ;  /* 0x00040000724c0984 */ /* 0x0004640000000c00 */
.L_x_172:
[----:B------:R-:W-:Y:S05]  /*bb10*/  BSYNC B1 ;  /* 0x0000000000017941 */ /* 0x000fea0003800000 */
.L_x_171:
[----:B--2---:R-:W-:Y:S05]  /*bb20*/  VIADD R0, R39, 0xe0 ;  /* 0x000000e027007836 */ /* 0x004fea0000000000 */
[----:B------:R-:W-:Y:S04]  /*bb30*/  SHF.R.U32.HI R0, RZ, 0x15, R0 ;  /* 0x00000015ff007819 */ /* 0x000fe80000011600 */
[----:B------:R-:W-:Y:S11]  /*bb40*/  LOP3.LUT P0, RZ, R0, 0x3, R88, 0x48, !PT ;  /* 0x0000000300ff7812 */ /* 0x000ff60007804858 */
[----:B------:R-:W-:Y:S02]  /*bb50*/  @!UPT UIADD3 URZ, UPT, UPT, URZ, URZ, URZ ;  /* 0x000000fffffff290 */ /* 0x000fe4000fffe0ff */
[----:B------:R-:W-:Y:S05]  /*bb60*/  @!P0 BRA `(.L_x_176) ;  /* 0x0000000000408947 */ /* 0x000fea0003800000 */
[----:B------:R-:W2:Y:S01]  /*bb70*/  LDCU.64 UR8, c[0x4][0x70] ;  /* 0x01000e00ff0877ac */ /* 0x000ea20008000a00 */
[----:B------:R-:W-:Y:S01]  /*bb80*/  MOV R3, 0x0 ;  /* 0x0000000000037802 */ /* 0x000fe20000000f00 */
[----:B-1----:R-:W-:Y:S02]  /*bb90*/  HFMA2 R12, -RZ, RZ, 0, 5.9604644775390625e-08 ;  /* 0x00000001ff0c7431 */ /* 0x002fe400000001ff */
[----:B------:R-:W-:Y:S02]  /*bba0*/  IMAD.MOV.U32 R8, RZ, RZ, 0x192 ;  /* 0x00000192ff087424 */ /* 0x000fe400078e00ff */
[----:B------:R-:W-:Y:S01]  /*bbb0*/  IMAD.MOV.U32 R13, RZ, RZ, RZ ;  /* 0x000000ffff0d7224 */ /* 0x000fe200078e00ff */
[----:B------:R-:W1:Y:S01]  /*bbc0*/  LDCU.64 UR6, c[0x4][0x78] ;  /* 0x01000f00ff0677ac */ /* 0x000e620008000a00 */
[----:B------:R-:W3:Y:S01]  /*bbd0*/  LDC.64 R2, c[0x4][R3] ;  /* 0x0100000003027b82 */ /* 0x000ee20000000a00 */
[----:B------:R-:W5:Y:S01]  /*bbe0*/  LDCU.64 UR4, c[0x4][0x10] ;  /* 0x01000200ff0477ac */ /* 0x000f620008000a00 */
[----:B--2---:R-:W-:Y:S01]  /*bbf0*/  MOV R5, UR9 ;  /* 0x0000000900057c02 */ /* 0x004fe20008000f00 */
[----:B------:R-:W-:Y:S01]  /*bc00*/  IMAD.U32 R4, RZ, RZ, UR8 ;  /* 0x00000008ff047e24 */ /* 0x000fe2000f8e00ff */
[----:B-1----:R-:W-:Y:S01]  /*bc10*/  MOV R7, UR7 ;  /* 0x0000000700077c02 */ /* 0x002fe20008000f00 */
[----:B------:R-:W-:Y:S01]  /*bc20*/  IMAD.U32 R6, RZ, RZ, UR6 ;  /* 0x00000006ff067e24 */ /* 0x000fe2000f8e00ff */
[----:B-----5:R-:W-:Y:S01]  /*bc30*/  MOV R11, UR5 ;  /* 0x00000005000b7c02 */ /* 0x020fe20008000f00 */
[----:B------:R-:W-:Y:S02]  /*bc40*/  IMAD.U32 R10, RZ, RZ, UR4 ;  /* 0x00000004ff0a7e24 */ /* 0x000fe4000f8e00ff */
[----:B------:R-:W-:Y:S07]  /*bc50*/  LEPC R20, `(.L_x_176) ;  /* 0x000000001014794e */ /* 0x000fee0000000000 */
[----:B---34-:R-:W-:Y:S05]  /*bc60*/  CALL.ABS.NOINC R2 ;  /* 0x0000000002007343 */ /* 0x018fea0003c00000 */
.L_x_176:
[----:B------:R-:W-:Y:S01]  /*bc70*/  ISETP.NE.AND P0, PT, R103, RZ, PT ;  /* 0x000000ff6700720c */ /* 0x000fe20003f05270 */
[----:B------:R-:W-:Y:S05]  /*bc80*/  WARPSYNC.ALL ;  /* 0x0000000000007948 */ /* 0x000fea0003800000 */
[----:B------:R-:W-:Y:S01]  /*bc90*/  R2UR UR4, R39 ;  /* 0x00000000270472ca */ /* 0x000fe200000e0000 */
[----:B------:R-:W-:Y:S01]  /*bca0*/  BSSY.RECONVERGENT B0, `(.L_x_177) ;  /* 0x000005f000007945 */ /* 0x000fe20003800200 */
[----:B------:R-:W-:Y:S04]  /*bcb0*/  IADD3 R110, PT, PT, R110, 0xa0, RZ ;  /* 0x000000a06e6e7810 */ /* 0x000fe80007ffe0ff */
[----:B------:R-:W-:Y:S07]  /*bcc0*/  LOP3.LUT R110, R110, 0xfefffff8, RZ, 0xc0, !PT ;  /* 0xfefffff86e6e7812 */ /* 0x000fee00078ec0ff */
[----:B-1----:R-:W1:Y:S01]  /*bcd0*/  LDTM.x32 R4, tmem[UR4+0xe0] ;  /* 0x0000e004000479ee */ /* 0x002e6200082c0000 */
[----:B------:R-:W-:Y:S01]  /*bce0*/  NOP ;  /* 0x0000000000007918 */ /* 0x000fe20000000000 */
[----:B-1----:R1:W-:Y:S01]  /*bcf0*/  SYNCS.ARRIVE.TRANS64.RED.A1T0 RZ, [R110+URZ], RZ ;  /* 0x000000ff6eff79a7 */ /* 0x0023e200081004ff */
[C---:B------:R-:W-:Y:S01]  /*bd00*/  FMUL R0, R38.reuse, R4 ;  /* 0x0000000426007220 */ /* 0x040fe20000400000 */
        /* <DEDUP_REMOVED lines=47> */
[C---:B---3--:R-:W-:Y:S01]  /*c000*/  FFMA R20, R45.reuse, R68, R20 ;  /* 0x000000442d147223 */ /* 0x048fe20000000014 */
        /* <DEDUP_REMOVED lines=40> */
.L_x_178:
[----:B------:R-:W-:Y:S05]  /*c290*/  BSYNC.RECONVERGENT B0 ;  /* 0x0000000000007941 */ /* 0x000fea0003800200 */
.L_x_177:
[----:B------:R-:W-:Y:S01]  /*c2a0*/  BAR.SYNC.DEFER_BLOCKING 0x1, 0x80 ;  /* 0x0042000000007b1d */ /* 0x000fe20000010000 */
[----:B------:R-:W-:Y:S01]  /*c2b0*/  UISETP.NE.AND UP0, UPT, UR53, -0x8, UPT ;  /* 0xfffffff83500788c */ /* 0x000fe2000bf05270 */
[----:B------:R-:W-:Y:S08]  /*c2c0*/  IADD3 R36, PT, PT, R36, 0x1, RZ ;  /* 0x0000000124247810 */ /* 0x000ff00007ffe0ff */
[----:B------:R-:W-:Y:S05]  /*c2d0*/  BRA.U !UP0, `(.L_x_179) ;  /* 0x0000000108287547 */ /* 0x000fea000b800000 */
[----:B------:R-:W-:Y:S01]  /*c2e0*/  ISETP.NE.AND P0, PT, R106, RZ, PT ;  /* 0x000000ff6a00720c */ /* 0x000fe20003f05270 */
[----:B------:R-:W-:Y:S01]  /*c2f0*/  IMAD.U32 R2, RZ, RZ, UR47 ;  /* 0x0000002fff027e24 */ /* 0x000fe2000f8e00ff */
[----:B------:R-:W-:Y:S01]  /*c300*/  UIADD3 UR4, UPT, UPT, UR47, 0x1, URZ ;  /* 0x000000012f047890 */ /* 0x000fe2000fffe0ff */
[----:B------:R-:W-:Y:S03]  /*c310*/  IMAD.U32 R0, RZ, RZ, UR52 ;  /* 0x00000034ff007e24 */ /* 0x000fe6000f8e00ff */
[----:B------:R-:W-:Y:S04]  /*c320*/  UISETP.NE.AND UP0, UPT, UR4, 0x4, UPT ;  /* 0x000000040400788c */ /* 0x000fe8000bf05270 */
[----:B------:R-:W-:Y:S03]  /*c330*/  USEL UR47, UR4, URZ, UP0 ;  /* 0x000000ff042f7287 */ /* 0x000fe60008000000 */
[----:B------:R-:W-:Y:S05]  /*c340*/  @P0 LEA R2, R2, UR43, 0x3 ;  /* 0x0000002b02020c11 */ /* 0x000fea000f8e18ff */
[----:B------:R-:W-:Y:S05]  /*c350*/  @P0 VIADD R2, R2, 0x40 ;  /* 0x0000004002020836 */ /* 0x000fea0000000000 */
[----:B------:R-:W-:Y:S04]  /*c360*/  @P0 PRMT R0, R0, 0x654, R2 ;  /* 0x0000065400000816 */ /* 0x000fe80000000002 */
[----:B------:R2:W-:Y:S03]  /*c370*/  @P0 SYNCS.ARRIVE.TRANS64.RED.A1T0 RZ, [R0+URZ], RZ ;  /* 0x000000ff00ff09a7 */ /* 0x0005e600081004ff */
.L_x_179:
[----:B------:R-:W-:Y:S01]  /*c380*/  R2UR UR6, R105 ;  /* 0x00000000690672ca */ /* 0x000fe200000e0000 */
[----:B------:R-:W-:Y:S01]  /*c390*/  UIADD3 UR53, UPT, UPT, UR53, 0x8, URZ ;  /* 0x0000000835357890 */ /* 0x000fe2000fffe0ff */
[----:B------:R-:W-:Y:S02]  /*c3a0*/  R2UR UR5, R89 ;  /* 0x00000000590572ca */ /* 0x000fe400000e0000 */
[----:B------:R-:W-:Y:S02]  /*c3b0*/  R2UR UR4, R90 ;  /* 0x000000005a0472ca */ /* 0x000fe400000e0000 */
[----:B------:R-:W-:Y:S02]  /*c3c0*/  R2UR UR36, R104 ;  /* 0x00000000682472ca */ /* 0x000fe400000e0000 */
[----:B------:R-:W-:Y:S02]  /*c3d0*/  ISETP.NE.AND P0, PT, R93, 0x2, PT ;  /* 0x000000025d00780c */ /* 0x000fe40003f05270 */
[----:B------:R-:W-:Y:S02]  /*c3e0*/  ISETP.NE.AND P1, PT, R36, 0x2, PT ;  /* 0x000000022400780c */ /* 0x000fe40003f25270 */
[----:B------:R-:W-:Y:S01]  /*c3f0*/  SEL R2, RZ, 0x1, P0 ;  /* 0x00000001ff027807 */ /* 0x000fe20000000000 */
[----:B------:R-:W-:Y:S01]  /*c400*/  UISETP.NE.AND UP0, UPT, UR6, URZ, UPT ;  /* 0x000000ff0600728c */ /* 0x000fe2000bf05270 */
[----:B--2---:R-:W-:Y:S01]  /*c410*/  SEL R0, RZ, 0x1, P1 ;  /* 0x00000001ff007807 */ /* 0x004fe20000800000 */
[----:B------:R-:W-:Y:S01]  /*c420*/  UIADD3 UR20, UPT, UPT, UR37, UR5, URZ ;  /* 0x0000000525147290 */ /* 0x000fe2000fffe0ff */
[----:B------:R-:W-:Y:S01]  /*c430*/  LOP3.LUT R99, R99, R2, RZ, 0x3c, !PT ;  /* 0x0000000263637212 */ /* 0x000fe200078e3cff */
[----:B------:R-:W-:Y:S01]  /*c440*/  UIADD3 UR16, UPT, UPT, UR38, UR4, URZ ;  /* 0x0000000426107290 */ /* 0x000fe2000fffe0ff */
[----:B------:R-:W-:Y:S02]  /*c450*/  LOP3.LUT R100, R100, R0, RZ, 0x3c, !PT ;  /* 0x0000000064647212 */ /* 0x000fe400078e3cff */
[----:B------:R-:W-:Y:S02]  /*c460*/  SEL R93, R93, RZ, P0 ;  /* 0x000000ff5d5d7207 */ /* 0x000fe40000000000 */
[----:B------:R-:W-:Y:S01]  /*c470*/  SEL R36, R36, RZ, P1 ;  /* 0x000000ff24247207 */ /* 0x000fe20000800000 */
[----:B------:R-:W-:Y:S06]  /*c480*/  BRA.U UP0, `(.L_x_180) ;  /* 0xffffff9d00687547 */ /* 0x000fec000b83ffff */
[----:B------:R-:W2:Y:S01]  /*c490*/  LDCU.64 UR4, c[0x0][0x888] ;  /* 0x00011100ff0477ac */ /* 0x000ea20008000a00 */
[----:B------:R-:W3:Y:S01]  /*c4a0*/  LDCU.64 UR6, c[0x0][0x890] ;  /* 0x00011200ff0677ac */ /* 0x000ee20008000a00 */
[----:B--2---:R-:W-:Y:S02]  /*c4b0*/  ISETP.NE.U32.AND P2, PT, RZ, UR4, PT ;  /* 0x00000004ff007c0c */ /* 0x004fe4000bf45070 */
[----:B---3--:R-:W-:Y:S02]  /*c4c0*/  ISETP.NE.U32.AND P1, PT, RZ, UR6, PT ;  /* 0x00000006ff007c0c */ /* 0x008fe4000bf25070 */
[----:B------:R-:W-:Y:S02]  /*c4d0*/  ISETP.NE.AND.EX P2, PT, RZ, UR5, PT, P2 ;  /* 0x00000005ff007c0c */ /* 0x000fe4000bf45320 */
[----:B------:R-:W-:-:S13]  /*c4e0*/  ISETP.NE.AND.EX P0, PT, RZ, UR7, PT, P1 ;  /* 0x00000007ff007c0c */ /* 0x000fda000bf05310 */
[----:B------:R-:W-:Y:S05]  /*c4f0*/  @P2 BRA P0, `(.L_x_181) ;  /* 0x00000000003c2947 */ /* 0x000fea0000000000 */
[----:B------:R-:W-:-:S13]  /*c500*/  ISETP.NE.AND.EX P1, PT, RZ, UR7, PT, P1 ;  /* 0x00000007ff007c0c */ /* 0x000fda000bf25310 */
[----:B------:R-:W-:Y:S05]  /*c510*/  @P1 BRA `(.L_x_182) ;  /* 0x00000000000c1947 */ /* 0x000fea0003800000 */
[----:B------:R-:W-:-:S13]  /*c520*/  FSETP.NEU.AND P0, PT, R45, RZ, PT ;  /* 0x000000ff2d00720b */ /* 0x000fda0003f0d000 */
[----:B------:R-:W-:Y:S05]  /*c530*/  @!P0 EXIT ;  /* 0x000000000000894d */ /* 0x000fea0003800000 */
[----:B------:R-:W-:Y:S05]  /*c540*/  BRA `(.L_x_181) ;  /* 0x0000000000287947 */ /* 0x000fea0003800000 */
.L_x_182:
[----:B------:R-:W-:Y:S01]  /*c550*/  ISETP.NE.AND P0, PT, R92, RZ, PT ;  /* 0x000000ff5c00720c */ /* 0x000fe20003f05270 */
[----:B------:R-:W-:-:S12]  /*c560*/  BSSY.RECONVERGENT B0, `(.L_x_181) ;  /* 0x0000008000007945 */ /* 0x000fd80003800200 */
[----:B------:R-:W-:Y:S05]  /*c570*/  @P0 BRA `(.L_x_183) ;  /* 0x0000000000100947 */ /* 0x000fea0003800000 */
[----:B------:R-:W-:-:S04]  /*c580*/  ISETP.NE.U32.AND P0, PT, RZ, UR4, PT ;  /* 0x00000004ff007c0c */ /* 0x000fc8000bf05070 */
[----:B------:R-:W-:-:S13]  /*c590*/  ISETP.NE.AND.EX P0, PT, RZ, UR5, PT, P0 ;  /* 0x00000005ff007c0c */ /* 0x000fda000bf05300 */
[----:B------:R-:W-:Y:S05]  /*c5a0*/  @!P0 EXIT ;  /* 0x000000000000894d */ /* 0x000fea0003800000 */
[----:B------:R-:W-:Y:S05]  /*c5b0*/  BRA `(.L_x_184) ;  /* 0x0000000000087947 */ /* 0x000fea0003800000 */
.L_x_183:
[----:B------:R-:W-:-:S13]  /*c5c0*/  FSETP.NEU.AND P0, PT, R45, RZ, PT ;  /* 0x000000ff2d00720b */ /* 0x000fda0003f0d000 */
[----:B------:R-:W-:Y:S05]  /*c5d0*/  @!P0 EXIT ;  /* 0x000000000000894d */ /* 0x000fea0003800000 */
.L_x_184:
[----:B------:R-:W-:Y:S05]  /*c5e0*/  BSYNC.RECONVERGENT B0 ;  /* 0x0000000000007941 */ /* 0x000fea0003800200 */
.L_x_181:
[----:B------:R-:W-:Y:S01]  /*c5f0*/  ULEA UR6, UR47, UR43, 0x3 ;  /* 0x0000002b2f067291 */ /* 0x000fe2000f8e18ff */
[----:B------:R-:W-:-:S04]  /*c600*/  DEPBAR.LE SB0, 0x0 ;  /* 0x000080000000791a */ /* 0x000fc80000000000 */
[----:B------:R-:W-:-:S04]  /*c610*/  UIADD3 UR6, UPT, UPT, UR6, 0x40, URZ ;  /* 0x0000004006067890 */ /* 0x000fc8000fffe0ff */
[----:B------:R-:W-:-:S09]  /*c620*/  UPRMT UR6, UR52, 0x654, UR6 ;  /* 0x0000065434067896 */ /* 0x000fd20008000006 */
[----:B------:R-:W-:Y:S01]  /*c630*/  SYNCS.ARRIVE.TRANS64.RED.A1T0 RZ, [UR6], RZ ;  /* 0x000000ffffff79a7 */ /* 0x000fe20008100406 */
[----:B------:R-:W-:Y:S05]  /*c640*/  EXIT ;  /* 0x000000000000794d */ /* 0x000fea0003800000 */
.L_x_24:
[----:B--2---:R2:W3:Y:S02]  /*c650*/  SYNCS.PHASECHK.TRANS64.TRYWAIT P0, [R0+URZ+0xc0], R2 ;  /* 0x0000c002000075a7 */ /* 0x0044e400080011ff */
[----:B---3--:R-:W-:Y:S05]  /*c660*/  @!P0 NANOSLEEP.SYNCS 0x989680 ;  /* 0x009896800000895d */ /* 0x008fea0003900000 */
[----:B------:R-:W3:Y:S02]  /*c670*/  @!P0 SYNCS.PHASECHK.TRANS64 P0, [R0+URZ+0xc0], R2 ;  /* 0x0000c002000085a7 */ /* 0x000ee400080010ff */
[----:B---3--:R-:W-:Y:S05]  /*c680*/  @!P0 BRA `(.L_x_24) ;  /* 0xfffffffc00f08947 */ /* 0x008fea000383ffff */
[----:B------:R-:W-:Y:S05]  /*c690*/  BRA `(.L_x_185) ;  /* 0xffffff5400747947 */ /* 0x000fea000383ffff */
.L_x_27:
[----:B-1----:R-:W-:-:S07]  /*c6a0*/  MOV R0, UR5 ;  /* 0x0000000500007c02 */ /* 0x002fce0008000f00 */
.L_x_186:
[----:B-1----:R1:W2:Y:S02]  /*c6b0*/  SYNCS.PHASECHK.TRANS64.TRYWAIT P0, [R0+URZ+0x10], R3 ;  /* 0x00001003000075a7 */ /* 0x0022a400080011ff */
[----:B--2---:R-:W-:Y:S05]  /*c6c0*/  @!P0 NANOSLEEP.SYNCS 0x989680 ;  /* 0x009896800000895d */ /* 0x004fea0003900000 */
[----:B------:R-:W2:Y:S02]  /*c6d0*/  @!P0 SYNCS.PHASECHK.TRANS64 P0, [R0+URZ+0x10], R3 ;  /* 0x00001003000085a7 */ /* 0x000ea400080010ff */
[----:B--2---:R-:W-:Y:S05]  /*c6e0*/  @!P0 BRA `(.L_x_186) ;  /* 0xfffffffc00f08947 */ /* 0x004fea000383ffff */
[----:B------:R-:W-:Y:S05]  /*c6f0*/  BRA `(.L_x_26) ;  /* 0xffffff5400cc7947 */ /* 0x000fea000383ffff */
.L_x_36:
[----:B-1----:R-:W-:-:S07]  /*c700*/  MOV R0, UR6 ;  /* 0x0000000600007c02 */ /* 0x002fce0008000f00 */
.L_x_187:
[----:B-1----:R1:W2:Y:S02]  /*c710*/  SYNCS.PHASECHK.TRANS64.TRYWAIT P0, [R0+URZ+0x10], R3 ;  /* 0x00001003000075a7 */ /* 0x0022a400080011ff */
[----:B--2---:R-:W-:Y:S05]  /*c720*/  @!P0 NANOSLEEP.SYNCS 0x989680 ;  /* 0x009896800000895d */ /* 0x004fea0003900000 */
[----:B------:R-:W2:Y:S02]  /*c730*/  @!P0 SYNCS.PHASECHK.TRANS64 P0, [R0+URZ+0x10], R3 ;  /* 0x00001003000085a7 */ /* 0x000ea400080010ff */
[----:B--2---:R-:W-:Y:S05]  /*c740*/  @!P0 BRA `(.L_x_187) ;  /* 0xfffffffc00f08947 */ /* 0x004fea000383ffff */
[----:B------:R-:W-:Y:S05]  /*c750*/  BRA `(.L_x_35) ;  /* 0xffffff5800e07947 */ /* 0x000fea000383ffff */
.L_x_43:
[----:B-1----:R1:W4:Y:S02]  /*c760*/  SYNCS.PHASECHK.TRANS64.TRYWAIT P0, [R3+URZ+0x70], R0 ;  /* 0x00007000030075a7 */ /* 0x00232400080011ff */
[----:B----4-:R-:W-:Y:S05]  /*c770*/  @!P0 NANOSLEEP.SYNCS 0x989680 ;  /* 0x009896800000895d */ /* 0x010fea0003900000 */
[----:B------:R-:W4:Y:S02]  /*c780*/  @!P0 SYNCS.PHASECHK.TRANS64 P0, [R3+URZ+0x70], R0 ;  /* 0x00007000030085a7 */ /* 0x000f2400080010ff */
[----:B----4-:R-:W-:Y:S05]  /*c790*/  @!P0 BRA `(.L_x_43) ;  /* 0xfffffffc00f08947 */ /* 0x010fea000383ffff */
[----:B------:R-:W-:Y:S05]  /*c7a0*/  BRA `(.L_x_188) ;  /* 0xffffff5c00d47947 */ /* 0x000fea000383ffff */
.L_x_47:
[----:B------:R-:W-:-:S07]  /*c7b0*/  MOV R0, UR4 ;  /* 0x0000000400007c02 */ /* 0x000fce0008000f00 */
.L_x_189:
[----:B-1----:R1:W2:Y:S02]  /*c7c0*/  SYNCS.PHASECHK.TRANS64.TRYWAIT P0, [R0+URZ], R2 ;  /* 0x00000002000075a7 */ /* 0x0022a400080011ff */
[----:B--2---:R-:W-:Y:S05]  /*c7d0*/  @!P0 NANOSLEEP.SYNCS 0x989680 ;  /* 0x009896800000895d */ /* 0x004fea0003900000 */
[----:B------:R-:W2:Y:S02]  /*c7e0*/  @!P0 SYNCS.PHASECHK.TRANS64 P0, [R0+URZ], R2 ;  /* 0x00000002000085a7 */ /* 0x000ea400080010ff */
[----:B--2---:R-:W-:Y:S05]  /*c7f0*/  @!P0 BRA `(.L_x_189) ;  /* 0xfffffffc00f08947 */ /* 0x004fea000383ffff */
[----:B------:R-:W-:Y:S05]  /*c800*/  BRA `(.L_x_190) ;  /* 0xffffff6400807947 */ /* 0x000fea000383ffff */
.L_x_50:
[----:B-1----:R1:W2:Y:S02]  /*c810*/  SYNCS.PHASECHK.TRANS64.TRYWAIT P0, [R2+URZ+0xb0], R4 ;  /* 0x0000b004020075a7 */ /* 0x0022a400080011ff */
[----:B--2---:R-:W-:Y:S05]  /*c820*/  @!P0 NANOSLEEP.SYNCS 0x989680 ;  /* 0x009896800000895d */ /* 0x004fea0003900000 */
[----:B------:R-:W2:Y:S02]  /*c830*/  @!P0 SYNCS.PHASECHK.TRANS64 P0, [R2+URZ+0xb0], R4 ;  /* 0x0000b004020085a7 */ /* 0x000ea400080010ff */
[----:B--2---:R-:W-:Y:S05]  /*c840*/  @!P0 BRA `(.L_x_50) ;  /* 0xfffffffc00f08947 */ /* 0x004fea000383ffff */
[----:B------:R-:W-:Y:S05]  /*c850*/  BRA `(.L_x_191) ;  /* 0xffffff6400dc7947 */ /* 0x000fea000383ffff */
.L_x_51:
[----:B------:R-:W-:-:S07]  /*c860*/  MOV R2, UR4 ;  /* 0x0000000400027c02 */ /* 0x000fce0008000f00 */
.L_x_192:
[----:B-1----:R1:W2:Y:S02]  /*c870*/  SYNCS.PHASECHK.TRANS64.TRYWAIT P0, [R2+URZ+0x80], R5 ;  /* 0x00008005020075a7 */ /* 0x0022a400080011ff */
[----:B--2---:R-:W-:Y:S05]  /*c880*/  @!P0 NANOSLEEP.SYNCS 0x989680 ;  /* 0x009896800000895d */ /* 0x004fea0003900000 */
[----:B------:R-:W2:Y:S02]  /*c890*/  @!P0 SYNCS.PHASECHK.TRANS64 P0, [R2+URZ+0x80], R5 ;  /* 0x00008005020085a7 */ /* 0x000ea400080010ff */
[----:B--2---:R-:W-:Y:S05]  /*c8a0*/  @!P0 BRA `(.L_x_192) ;  /* 0xfffffffc00f08947 */ /* 0x004fea000383ffff */
[----:B------:R-:W-:Y:S05]  /*c8b0*/  BRA `(.L_x_193) ;  /* 0xffffff6400ec7947 */ /* 0x000fea000383ffff */
.L_x_52:
[----:B-1----:R1:W2:Y:S02]  /*c8c0*/  SYNCS.PHASECHK.TRANS64.TRYWAIT P1, [R2+URZ+0x70], R4 ;  /* 0x00007004020075a7 */ /* 0x0022a400080211ff */
[----:B--2---:R-:W-:Y:S05]  /*c8d0*/  @!P1 NANOSLEEP.SYNCS 0x989680 ;  /* 0x009896800000995d */ /* 0x004fea0003900000 */
[----:B------:R-:W2:Y:S02]  /*c8e0*/  @!P1 SYNCS.PHASECHK.TRANS64 P1, [R2+URZ+0x70], R4 ;  /* 0x00007004020095a7 */ /* 0x000ea400080210ff */
[----:B--2---:R-:W-:Y:S05]  /*c8f0*/  @!P1 BRA `(.L_x_52) ;  /* 0xfffffffc00f09947 */ /* 0x004fea000383ffff */
[----:B------:R-:W-:Y:S05]  /*c900*/  BRA `(.L_x_194) ;  /* 0xffffff68001c7947 */ /* 0x000fea000383ffff */
.L_x_55:
[----:B------:R-:W-:-:S07]  /*c910*/  MOV R0, UR4 ;  /* 0x0000000400007c02 */ /* 0x000fce0008000f00 */
.L_x_195:
[----:B-1----:R1:W2:Y:S02]  /*c920*/  SYNCS.PHASECHK.TRANS64.TRYWAIT P0, [R0+URZ+0x80], R2 ;  /* 0x00008002000075a7 */ /* 0x0022a400080011ff */
[----:B--2---:R-:W-:Y:S05]  /*c930*/  @!P0 NANOSLEEP.SYNCS 0x989680 ;  /* 0x009896800000895d */ /* 0x004fea0003900000 */
[----:B------:R-:W2:Y:S02]  /*c940*/  @!P0 SYNCS.PHASECHK.TRANS64 P0, [R0+URZ+0x80], R2 ;  /* 0x00008002000085a7 */ /* 0x000ea400080010ff */
[----:B--2---:R-:W-:Y:S05]  /*c950*/  @!P0 BRA `(.L_x_195) ;  /* 0xfffffffc00f08947 */ /* 0x004fea000383ffff */
[----:B------:R-:W-:Y:S05]  /*c960*/  BRA `(.L_x_54) ;  /* 0xffffff6800707947 */ /* 0x000fea000383ffff */
.L_x_64:
[----:B-1----:R-:W-:-:S04]  /*c970*/  MOV R5, UR5 ;  /* 0x0000000500057c02 */ /* 0x002fc80008000f00 */
[----:B------:R1:W2:Y:S03]  /*c980*/  SYNCS.PHASECHK.TRANS64.TRYWAIT P0, [R5+URZ+0x8], R6 ;  /* 0x00000806050075a7 */ /* 0x0002a600080011ff */
[----:B--2---:R-:W-:Y:S05]  /*c990*/  @!P0 NANOSLEEP.SYNCS 0x989680 ;  /* 0x009896800000895d */ /* 0x004fea0003900000 */
[----:B------:R-:W2:Y:S02]  /*c9a0*/  @!P0 SYNCS.PHASECHK.TRANS64 P0, [R5+URZ+0x8], R6 ;  /* 0x00000806050085a7 */ /* 0x000ea400080010ff */
[----:B--2---:R-:W-:Y:S05]  /*c9b0*/  @!P0 BRA `(.L_x_64) ;  /* 0xfffffffc00ec8947 */ /* 0x004fea000383ffff */
[----:B------:R-:W-:Y:S05]  /*c9c0*/  BRA `(.L_x_63) ;  /* 0xffffff6c00247947 */ /* 0x000fea000383ffff */
.L_x_66:
[----:B------:R-:W-:Y:S01]  /*c9d0*/  BSSY B0, `(.L_x_196) ;  /* 0x0000006000007945 */ /* 0x000fe20003800000 */
[----:B------:R-:W-:-:S07]  /*c9e0*/  MOV R15, 0xffffffff ;  /* 0xffffffff000f7802 */ /* 0x000fce0000000f00 */
[----:B-1---5:R-:W-:Y:S05]  /*c9f0*/  WARPSYNC.COLLECTIVE R15, `(.L_x_197) ;  /* 0x000000000f0c7348 */ /* 0x022fea0003c00000 */
[----:B------:R-:W-:Y:S02]  /*ca00*/  ELECT P6, UR79, PT ;  /* 0x00000000004f782f */ /* 0x000fe400038c0000 */
[----:B------:R-:W-:Y:S01]  /*ca10*/  MOV R14, UR79 ;  /* 0x0000004f000e7c02 */ /* 0x000fe20008000f00 */
[----:B-1---5:R-:W-:Y:S10]  /*ca20*/  ENDCOLLECTIVE ;  /* 0x000000000000791b */ /* 0x022ff40003800000 */
.L_x_197:
[----:B------:R-:W-:Y:S05]  /*ca30*/  BSYNC B0 ;  /* 0x0000000000007941 */ /* 0x000fea0003800000 */
.L_x_196:
[----:B------:R-:W-:Y:S05]  /*ca40*/  BRA `(.L_x_198) ;  /* 0xffffff6c00547947 */ /* 0x000fea000383ffff */
.L_x_68:
[----:B-1----:R-:W-:-:S04]  /*ca50*/  MOV R0, UR5 ;  /* 0x0000000500007c02 */ /* 0x002fc80008000f00 */
[----:B------:R1:W2:Y:S03]  /*ca60*/  SYNCS.PHASECHK.TRANS64.TRYWAIT P0, [R0+URZ+0x8], R4 ;  /* 0x00000804000075a7 */ /* 0x0002a600080011ff */
[----:B--2---:R-:W-:Y:S05]  /*ca70*/  @!P0 NANOSLEEP.SYNCS 0x989680 ;  /* 0x009896800000895d */ /* 0x004fea0003900000 */
[----:B------:R-:W2:Y:S02]  /*ca80*/  @!P0 SYNCS.PHASECHK.TRANS64 P0, [R0+URZ+0x8], R4 ;  /* 0x00000804000085a7 */ /* 0x000ea400080010ff */
[----:B--2---:R-:W-:Y:S05]  /*ca90*/  @!P0 BRA `(.L_x_68) ;  /* 0xfffffffc00ec8947 */ /* 0x004fea000383ffff */
[----:B------:R-:W-:Y:S05]  /*caa0*/  BRA `(.L_x_67) ;  /* 0xffffff6c00587947 */ /* 0x000fea000383ffff */
.L_x_69:
[----:B-1----:R1:W2:Y:S02]  /*cab0*/  SYNCS.PHASECHK.TRANS64.TRYWAIT P0, [R0+URZ+0x70], R4 ;  /* 0x00007004000075a7 */ /* 0x0022a400080011ff */
[----:B--2---:R-:W-:Y:S05]  /*cac0*/  @!P0 NANOSLEEP.SYNCS 0x989680 ;  /* 0x009896800000895d */ /* 0x004fea0003900000 */
[----:B------:R-:W2:Y:S02]  /*cad0*/  @!P0 SYNCS.PHASECHK.TRANS64 P0, [R0+URZ+0x70], R4 ;  /* 0x00007004000085a7 */ /* 0x000ea400080010ff */
[----:B--2---:R-:W-:Y:S05]  /*cae0*/  @!P0 BRA `(.L_x_69) ;  /* 0xfffffffc00f08947 */ /* 0x004fea000383ffff */
[----:B------:R-:W-:Y:S05]  /*caf0*/  BRA `(.L_x_199) ;  /* 0xffffff7000647947 */ /* 0x000fea000383ffff */
.L_x_71:
[----:B------:R-:W-:-:S07]  /*cb00*/  MOV R0, UR46 ;  /* 0x0000002e00007c02 */ /* 0x000fce0008000f00 */
.L_x_200:
[----:B-1----:R1:W2:Y:S02]  /*cb10*/  SYNCS.PHASECHK.TRANS64.TRYWAIT P0, [R0+URZ+0xa0], R4 ;  /* 0x0000a004000075a7 */ /* 0x0022a400080011ff */
[----:B--2---:R-:W-:Y:S05]  /*cb20*/  @!P0 NANOSLEEP.SYNCS 0x989680 ;  /* 0x009896800000895d */ /* 0x004fea0003900000 */
[----:B------:R-:W2:Y:S02]  /*cb30*/  @!P0 SYNCS.PHASECHK.TRANS64 P0, [R0+URZ+0xa0], R4 ;  /* 0x0000a004000085a7 */ /* 0x000ea400080010ff */
[----:B--2---:R-:W-:Y:S05]  /*cb40*/  @!P0 BRA `(.L_x_200) ;  /* 0xfffffffc00f08947 */ /* 0x004fea000383ffff */
[----:B------:R-:W-:Y:S05]  /*cb50*/  BRA `(.L_x_201) ;  /* 0xffffff7000b07947 */ /* 0x000fea000383ffff */
.L_x_74:
[----:B------:R-:W-:Y:S07]  /*cb60*/  MOV R0, UR7 ;  /* 0x0000000700007c02 */ /* 0x000fee0008000f00 */
.L_x_202:
[----:B-1----:R1:W2:Y:S02]  /*cb70*/  SYNCS.PHASECHK.TRANS64.TRYWAIT P0, [R0+URZ], R4 ;  /* 0x00000004000075a7 */ /* 0x0022a400080011ff */
[----:B--2---:R-:W-:Y:S05]  /*cb80*/  @!P0 NANOSLEEP.SYNCS 0x989680 ;  /* 0x009896800000895d */ /* 0x004fea0003900000 */
[----:B------:R-:W2:Y:S02]  /*cb90*/  @!P0 SYNCS.PHASECHK.TRANS64 P0, [R0+URZ], R4 ;  /* 0x00000004000085a7 */ /* 0x000ea400080010ff */
[----:B--2---:R-:W-:Y:S05]  /*cba0*/  @!P0 BRA `(.L_x_202) ;  /* 0xfffffffc00f08947 */ /* 0x004fea000383ffff */
[----:B------:R-:W-:Y:S05]  /*cbb0*/  BRA `(.L_x_73) ;  /* 0xffffff7000c47947 */ /* 0x000fea000383ffff */
.L_x_78:
[----:B-1----:R-:W-:-:S07]  /*cbc0*/  MOV R0, UR4 ;  /* 0x0000000400007c02 */ /* 0x002fce0008000f00 */
.L_x_203:
[----:B-1----:R1:W2:Y:S02]  /*cbd0*/  SYNCS.PHASECHK.TRANS64.TRYWAIT P0, [R0+URZ], R2 ;  /* 0x00000002000075a7 */ /* 0x0022a400080011ff */
[----:B--2---:R-:W-:Y:S05]  /*cbe0*/  @!P0 NANOSLEEP.SYNCS 0x989680 ;  /* 0x009896800000895d */ /* 0x004fea0003900000 */
[----:B------:R-:W2:Y:S02]  /*cbf0*/  @!P0 SYNCS.PHASECHK.TRANS64 P0, [R0+URZ], R2 ;  /* 0x00000002000085a7 */ /* 0x000ea400080010ff */
[----:B--2---:R-:W-:Y:S05]  /*cc00*/  @!P0 BRA `(.L_x_203) ;  /* 0xfffffffc00f08947 */ /* 0x004fea000383ffff */
[----:B------:R-:W-:Y:S05]  /*cc10*/  BRA `(.L_x_204) ;  /* 0xffffff7800087947 */ /* 0x000fea000383ffff */
.L_x_81:
[----:B------:R-:W-:-:S07]  /*cc20*/  MOV R0, UR41 ;  /* 0x0000002900007c02 */ /* 0x000fce0008000f00 */
.L_x_205:
[----:B-1----:R1:W2:Y:S02]  /*cc30*/  SYNCS.PHASECHK.TRANS64.TRYWAIT P1, [R0+URZ+0xd0], R2 ;  /* 0x0000d002000075a7 */ /* 0x0022a400080211ff */
[----:B--2---:R-:W-:Y:S05]  /*cc40*/  @!P1 NANOSLEEP.SYNCS 0x989680 ;  /* 0x009896800000995d */ /* 0x004fea0003900000 */
[----:B------:R-:W2:Y:S02]  /*cc50*/  @!P1 SYNCS.PHASECHK.TRANS64 P1, [R0+URZ+0xd0], R2 ;  /* 0x0000d002000095a7 */ /* 0x000ea400080210ff */
[----:B--2---:R-:W-:Y:S05]  /*cc60*/  @!P1 BRA `(.L_x_205) ;  /* 0xfffffffc00f09947 */ /* 0x004fea000383ffff */
[----:B------:R-:W-:Y:S05]  /*cc70*/  BRA `(.L_x_206) ;  /* 0xffffff7800547947 */ /* 0x000fea000383ffff */
.L_x_86:
[----:B--2---:R2:W3:Y:S02]  /*cc80*/  SYNCS.PHASECHK.TRANS64.TRYWAIT P0, [R12+URZ+0x70], R0 ;  /* 0x000070000c0075a7 */ /* 0x0044e400080011ff */
[----:B---3--:R-:W-:Y:S05]  /*cc90*/  @!P0 NANOSLEEP.SYNCS 0x989680 ;  /* 0x009896800000895d */ /* 0x008fea0003900000 */
[----:B------:R-:W3:Y:S02]  /*cca0*/  @!P0 SYNCS.PHASECHK.TRANS64 P0, [R12+URZ+0x70], R0 ;  /* 0x000070000c0085a7 */ /* 0x000ee400080010ff */
[----:B---3--:R-:W-:Y:S05]  /*ccb0*/  @!P0 BRA `(.L_x_86) ;  /* 0xfffffffc00f08947 */ /* 0x008fea000383ffff */
[----:B------:R-:W-:Y:S05]  /*ccc0*/  BRA `(.L_x_207) ;  /* 0xffffff7c00747947 */ /* 0x000fea000383ffff */
.L_x_89:
[----:B-1----:R-:W-:Y:S07]  /*ccd0*/  MOV R0, UR21 ;  /* 0x0000001500007c02 */ /* 0x002fee0008000f00 */
.L_x_208:
[----:B-1----:R1:W2:Y:S02]  /*cce0*/  SYNCS.PHASECHK.TRANS64.TRYWAIT P2, [R0+URZ+0x68], R6 ;  /* 0x00006806000075a7 */ /* 0x0022a400080411ff */
[----:B--2---:R-:W-:Y:S05]  /*ccf0*/  @!P2 NANOSLEEP.SYNCS 0x989680 ;  /* 0x009896800000a95d */ /* 0x004fea0003900000 */
[----:B------:R-:W2:Y:S02]  /*cd00*/  @!P2 SYNCS.PHASECHK.TRANS64 P2, [R0+URZ+0x68], R6 ;  /* 0x000068060000a5a7 */ /* 0x000ea400080410ff */
[----:B--2---:R-:W-:Y:S05]  /*cd10*/  @!P2 BRA `(.L_x_208) ;  /* 0xfffffffc00f0a947 */ /* 0x004fea000383ffff */
[----:B------:R-:W-:Y:S05]  /*cd20*/  BRA `(.L_x_88) ;  /* 0xffffff8000e07947 */ /* 0x000fea000383ffff */
.L_x_92:
[----:B------:R-:W-:Y:S07]  /*cd30*/  MOV R0, UR21 ;  /* 0x0000001500007c02 */ /* 0x000fee0008000f00 */
.L_x_209:
[----:B-1----:R1:W2:Y:S02]  /*cd40*/  SYNCS.PHASECHK.TRANS64.TRYWAIT P0, [R0+URZ+0x40], R10 ;  /* 0x0000400a000075a7 */ /* 0x0022a400080011ff */
[----:B--2---:R-:W-:Y:S05]  /*cd50*/  @!P0 NANOSLEEP.SYNCS 0x989680 ;  /* 0x009896800000895d */ /* 0x004fea0003900000 */
[----:B------:R-:W2:Y:S02]  /*cd60*/  @!P0 SYNCS.PHASECHK.TRANS64 P0, [R0+URZ+0x40], R10 ;  /* 0x0000400a000085a7 */ /* 0x000ea400080010ff */
[----:B--2---:R-:W-:Y:S05]  /*cd70*/  @!P0 BRA `(.L_x_209) ;  /* 0xfffffffc00f08947 */ /* 0x004fea000383ffff */
[----:B------:R-:W-:Y:S05]  /*cd80*/  BRA `(.L_x_210) ;  /* 0xffffff84003c7947 */ /* 0x000fea000383ffff */
.L_x_93:
[----:B------:R-:W-:Y:S07]  /*cd90*/  MOV R0, UR21 ;  /* 0x0000001500007c02 */ /* 0x000fee0008000f00 */
.L_x_211:
[----:B-1----:R1:W2:Y:S02]  /*cda0*/  SYNCS.PHASECHK.TRANS64.TRYWAIT P0, [R0+URZ+0x48], R10 ;  /* 0x0000480a000075a7 */ /* 0x0022a400080011ff */
[----:B--2---:R-:W-:Y:S05]  /*cdb0*/  @!P0 NANOSLEEP.SYNCS 0x989680 ;  /* 0x009896800000895d */ /* 0x004fea0003900000 */
[----:B------:R-:W2:Y:S02]  /*cdc0*/  @!P0 SYNCS.PHASECHK.TRANS64 P0, [R0+URZ+0x48], R10 ;  /* 0x0000480a000085a7 */ /* 0x000ea400080010ff */
[----:B--2---:R-:W-:Y:S05]  /*cdd0*/  @!P0 BRA `(.L_x_211) ;  /* 0xfffffffc00f08947 */ /* 0x004fea000383ffff */
[----:B------:R-:W-:Y:S05]  /*cde0*/  BRA `(.L_x_212) ;  /* 0xffffff8400787947 */ /* 0x000fea000383ffff */
.L_x_94:
[----:B------:R-:W-:Y:S07]  /*cdf0*/  MOV R0, UR21 ;  /* 0x0000001500007c02 */ /* 0x000fee0008000f00 */
.L_x_213:
[----:B-1----:R1:W2:Y:S02]  /*ce00*/  SYNCS.PHASECHK.TRANS64.TRYWAIT P0, [R0+URZ+0x50], R10 ;  /* 0x0000500a000075a7 */ /* 0x0022a400080011ff */
[----:B--2---:R-:W-:Y:S05]  /*ce10*/  @!P0 NANOSLEEP.SYNCS 0x989680 ;  /* 0x009896800000895d */ /* 0x004fea0003900000 */
[----:B------:R-:W2:Y:S02]  /*ce20*/  @!P0 SYNCS.PHASECHK.TRANS64 P0, [R0+URZ+0x50], R10 ;  /* 0x0000500a000085a7 */ /* 0x000ea400080010ff */
[----:B--2---:R-:W-:Y:S05]  /*ce30*/  @!P0 BRA `(.L_x_213) ;  /* 0xfffffffc00f08947 */ /* 0x004fea000383ffff */
[----:B------:R-:W-:Y:S05]  /*ce40*/  BRA `(.L_x_214) ;  /* 0xffffff8400b87947 */ /* 0x000fea000383ffff */
.L_x_95:
[----:B------:R-:W-:Y:S07]  /*ce50*/  MOV R0, UR21 ;  /* 0x0000001500007c02 */ /* 0x000fee0008000f00 */
.L_x_215:
[----:B-1----:R1:W2:Y:S02]  /*ce60*/  SYNCS.PHASECHK.TRANS64.TRYWAIT P0, [R0+URZ+0x58], R10 ;  /* 0x0000580a000075a7 */ /* 0x0022a400080011ff */
[----:B--2---:R-:W-:Y:S05]  /*ce70*/  @!P0 NANOSLEEP.SYNCS 0x989680 ;  /* 0x009896800000895d */ /* 0x004fea0003900000 */
[----:B------:R-:W2:Y:S02]  /*ce80*/  @!P0 SYNCS.PHASECHK.TRANS64 P0, [R0+URZ+0x58], R10 ;  /* 0x0000580a000085a7 */ /* 0x000ea400080010ff */
[----:B--2---:R-:W-:Y:S05]  /*ce90*/  @!P0 BRA `(.L_x_215) ;  /* 0xfffffffc00f08947 */ /* 0x004fea000383ffff */
[----:B------:R-:W-:Y:S05]  /*cea0*/  BRA `(.L_x_216) ;  /* 0xffffff8400fc7947 */ /* 0x000fea000383ffff */
.L_x_96:
[----:B------:R-:W-:Y:S07]  /*ceb0*/  MOV R0, UR21 ;  /* 0x0000001500007c02 */ /* 0x000fee0008000f00 */
.L_x_217:
[----:B-1----:R1:W2:Y:S02]  /*cec0*/  SYNCS.PHASECHK.TRANS64.TRYWAIT P0, [R0+URZ+0x40], R9 ;  /* 0x00004009000075a7 */ /* 0x0022a400080011ff */
[----:B--2---:R-:W-:Y:S05]  /*ced0*/  @!P0 NANOSLEEP.SYNCS 0x989680 ;  /* 0x009896800000895d */ /* 0x004fea0003900000 */
[----:B------:R-:W2:Y:S02]  /*cee0*/  @!P0 SYNCS.PHASECHK.TRANS64 P0, [R0+URZ+0x40], R9 ;  /* 0x00004009000085a7 */ /* 0x000ea400080010ff */
[----:B--2---:R-:W-:Y:S05]  /*cef0*/  @!P0 BRA `(.L_x_217) ;  /* 0xfffffffc00f08947 */ /* 0x004fea000383ffff */
[----:B------:R-:W-:Y:S05]  /*cf00*/  BRA `(.L_x_218) ;  /* 0xffffff8800447947 */ /* 0x000fea000383ffff */
.L_x_97:
[----:B------:R-:W-:Y:S07]  /*cf10*/  MOV R0, UR21 ;  /* 0x0000001500007c02 */ /* 0x000fee0008000f00 */
.L_x_219:
[----:B-1----:R1:W2:Y:S02]  /*cf20*/  SYNCS.PHASECHK.TRANS64.TRYWAIT P0, [R0+URZ+0x48], R9 ;  /* 0x00004809000075a7 */ /* 0x0022a400080011ff */
[----:B--2---:R-:W-:Y:S05]  /*cf30*/  @!P0 NANOSLEEP.SYNCS 0x989680 ;  /* 0x009896800000895d */ /* 0x004fea0003900000 */
[----:B------:R-:W2:Y:S02]  /*cf40*/  @!P0 SYNCS.PHASECHK.TRANS64 P0, [R0+URZ+0x48], R9 ;  /* 0x00004809000085a7 */ /* 0x000ea400080010ff */
[----:B--2---:R-:W-:Y:S05]  /*cf50*/  @!P0 BRA `(.L_x_219) ;  /* 0xfffffffc00f08947 */ /* 0x004fea000383ffff */
[----:B------:R-:W-:Y:S05]  /*cf60*/  BRA `(.L_x_220) ;  /* 0xffffff88008c7947 */ /* 0x000fea000383ffff */
.L_x_98:
[----:B------:R-:W-:Y:S07]  /*cf70*/  MOV R0, UR21 ;  /* 0x0000001500007c02 */ /* 0x000fee0008000f00 */
.L_x_221:
[----:B-1----:R1:W2:Y:S02]  /*cf80*/  SYNCS.PHASECHK.TRANS64.TRYWAIT P0, [R0+URZ+0x50], R9 ;  /* 0x00005009000075a7 */ /* 0x0022a400080011ff */
[----:B--2---:R-:W-:Y:S05]  /*cf90*/  @!P0 NANOSLEEP.SYNCS 0x989680 ;  /* 0x009896800000895d */ /* 0x004fea0003900000 */
[----:B------:R-:W2:Y:S02]  /*cfa0*/  @!P0 SYNCS.PHASECHK.TRANS64 P0, [R0+URZ+0x50], R9 ;  /* 0x00005009000085a7 */ /* 0x000ea400080010ff */
[----:B--2---:R-:W-:Y:S05]  /*cfb0*/  @!P0 BRA `(.L_x_221) ;  /* 0xfffffffc00f08947 */ /* 0x004fea000383ffff */
[----:B------:R-:W-:Y:S05]  /*cfc0*/  BRA `(.L_x_222) ;  /* 0xffffff8800d47947 */ /* 0x000fea000383ffff */
.L_x_99:
[----:B------:R-:W-:Y:S07]  /*cfd0*/  MOV R0, UR21 ;  /* 0x0000001500007c02 */ /* 0x000fee0008000f00 */
.L_x_223:
[----:B-1----:R1:W2:Y:S02]  /*cfe0*/  SYNCS.PHASECHK.TRANS64.TRYWAIT P0, [R0+URZ+0x58], R9 ;  /* 0x00005809000075a7 */ /* 0x0022a400080011ff */
[----:B--2---:R-:W-:Y:S05]  /*cff0*/  @!P0 NANOSLEEP.SYNCS 0x989680 ;  /* 0x009896800000895d */ /* 0x004fea0003900000 */
[----:B------:R-:W2:Y:S02]  /*d000*/  @!P0 SYNCS.PHASECHK.TRANS64 P0, [R0+URZ+0x58], R9 ;  /* 0x00005809000085a7 */ /* 0x000ea400080010ff */
[----:B--2---:R-:W-:Y:S05]  /*d010*/  @!P0 BRA `(.L_x_223) ;  /* 0xfffffffc00f08947 */ /* 0x004fea000383ffff */
[----:B------:R-:W-:Y:S05]  /*d020*/  BRA `(.L_x_224) ;  /* 0xffffff8c00187947 */ /* 0x000fea000383ffff */
.L_x_101:
[----:B------:R-:W-:-:S07]  /*d030*/  MOV R0, UR21 ;  /* 0x0000001500007c02 */ /* 0x000fce0008000f00 */
.L_x_225:
[----:B-1----:R1:W3:Y:S02]  /*d040*/  SYNCS.PHASECHK.TRANS64.TRYWAIT P0, [R0+URZ+0x40], R10 ;  /* 0x0000400a000075a7 */ /* 0x0022e400080011ff */
[----:B---3--:R-:W-:Y:S05]  /*d050*/  @!P0 NANOSLEEP.SYNCS 0x989680 ;  /* 0x009896800000895d */ /* 0x008fea0003900000 */
[----:B------:R-:W3:Y:S02]  /*d060*/  @!P0 SYNCS.PHASECHK.TRANS64 P0, [R0+URZ+0x40], R10 ;  /* 0x0000400a000085a7 */ /* 0x000ee400080010ff */
[----:B---3--:R-:W-:Y:S05]  /*d070*/  @!P0 BRA `(.L_x_225) ;  /* 0xfffffffc00f08947 */ /* 0x008fea000383ffff */
[----:B------:R-:W-:Y:S05]  /*d080*/  BRA `(.L_x_226) ;  /* 0xffffff8c00887947 */ /* 0x000fea000383ffff */
.L_x_102:
[----:B-1----:R-:W-:-:S07]  /*d090*/  MOV R0, UR21 ;  /* 0x0000001500007c02 */ /* 0x002fce0008000f00 */
.L_x_227:
[----:B-1----:R1:W3:Y:S02]  /*d0a0*/  SYNCS.PHASECHK.TRANS64.TRYWAIT P0, [R0+URZ+0x48], R10 ;  /* 0x0000480a000075a7 */ /* 0x0022e400080011ff */
[----:B---3--:R-:W-:Y:S05]  /*d0b0*/  @!P0 NANOSLEEP.SYNCS 0x989680 ;  /* 0x009896800000895d */ /* 0x008fea0003900000 */
[----:B------:R-:W3:Y:S02]  /*d0c0*/  @!P0 SYNCS.PHASECHK.TRANS64 P0, [R0+URZ+0x48], R10 ;  /* 0x0000480a000085a7 */ /* 0x000ee400080010ff */
[----:B---3--:R-:W-:Y:S05]  /*d0d0*/  @!P0 BRA `(.L_x_227) ;  /* 0xfffffffc00f08947 */ /* 0x008fea000383ffff */
[----:B------:R-:W-:Y:S05]  /*d0e0*/  BRA `(.L_x_228) ;  /* 0xffffff8c00787947 */ /* 0x000fea000383ffff */
.L_x_103:
[----:B------:R-:W-:-:S07]  /*d0f0*/  MOV R2, UR21 ;  /* 0x0000001500027c02 */ /* 0x000fce0008000f00 */
.L_x_229:
[----:B-1----:R1:W3:Y:S02]  /*d100*/  SYNCS.PHASECHK.TRANS64.TRYWAIT P0, [R2+URZ+0x50], R10 ;  /* 0x0000500a020075a7 */ /* 0x0022e400080011ff */
[----:B---3--:R-:W-:Y:S05]  /*d110*/  @!P0 NANOSLEEP.SYNCS 0x989680 ;  /* 0x009896800000895d */ /* 0x008fea0003900000 */
[----:B------:R-:W3:Y:S02]  /*d120*/  @!P0 SYNCS.PHASECHK.TRANS64 P0, [R2+URZ+0x50], R10 ;  /* 0x0000500a020085a7 */ /* 0x000ee400080010ff */
[----:B---3--:R-:W-:Y:S05]  /*d130*/  @!P0 BRA `(.L_x_229) ;  /* 0xfffffffc00f08947 */ /* 0x008fea000383ffff */
[----:B------:R-:W-:Y:S05]  /*d140*/  BRA `(.L_x_230) ;  /* 0xffffff8c006c7947 */ /* 0x000fea000383ffff */
.L_x_105:
[----:B--2---:R2:W4:Y:S02]  /*d150*/  SYNCS.PHASECHK.TRANS64.TRYWAIT P0, [R0+URZ+0x70], R2 ;  /* 0x00007002000075a7 */ /* 0x00452400080011ff */
[----:B----4-:R-:W-:Y:S05]  /*d160*/  @!P0 NANOSLEEP.SYNCS 0x989680 ;  /* 0x009896800000895d */ /* 0x010fea0003900000 */
[----:B------:R-:W4:Y:S02]  /*d170*/  @!P0 SYNCS.PHASECHK.TRANS64 P0, [R0+URZ+0x70], R2 ;  /* 0x00007002000085a7 */ /* 0x000f2400080010ff */
[----:B----4-:R-:W-:Y:S05]  /*d180*/  @!P0 BRA `(.L_x_105) ;  /* 0xfffffffc00f08947 */ /* 0x010fea000383ffff */
[----:B------:R-:W-:Y:S05]  /*d190*/  BRA `(.L_x_231) ;  /* 0xffffff9000387947 */ /* 0x000fea000383ffff */
.L_x_116:
[----:B-1----:R-:W-:Y:S04]  /*d1a0*/  MOV R2, UR43 ;  /* 0x0000002b00027c02 */ /* 0x002fe80008000f00 */
[----:B------:R1:W2:Y:S03]  /*d1b0*/  SYNCS.PHASECHK.TRANS64.TRYWAIT P0, [R2+URZ+0x20], R3 ;  /* 0x00002003020075a7 */ /* 0x0002a600080011ff */
[----:B--2---:R-:W-:Y:S05]  /*d1c0*/  @!P0 NANOSLEEP.SYNCS 0x989680 ;  /* 0x009896800000895d */ /* 0x004fea0003900000 */
[----:B------:R-:W2:Y:S02]  /*d1d0*/  @!P0 SYNCS.PHASECHK.TRANS64 P0, [R2+URZ+0x20], R3 ;  /* 0x00002003020085a7 */ /* 0x000ea400080010ff */
[----:B--2---:R-:W-:Y:S05]  /*d1e0*/  @!P0 BRA `(.L_x_116) ;  /* 0xfffffffc00ec8947 */ /* 0x004fea000383ffff */
[----:B------:R-:W-:Y:S05]  /*d1f0*/  BRA `(.L_x_115) ;  /* 0xffffffa000047947 */ /* 0x000fea000383ffff */
.L_x_118:
[----:B-1----:R1:W4:Y:S02]  /*d200*/  SYNCS.PHASECHK.TRANS64.TRYWAIT P1, [R110+URZ+0x90], R0 ;  /* 0x000090006e0075a7 */ /* 0x00232400080211ff */
[----:B----4-:R-:W-:Y:S05]  /*d210*/  @!P1 NANOSLEEP.SYNCS 0x989680 ;  /* 0x009896800000995d */ /* 0x010fea0003900000 */
[----:B------:R-:W4:Y:S02]  /*d220*/  @!P1 SYNCS.PHASECHK.TRANS64 P1, [R110+URZ+0x90], R0 ;  /* 0x000090006e0095a7 */ /* 0x000f2400080210ff */
[----:B----4-:R-:W-:Y:S05]  /*d230*/  @!P1 BRA `(.L_x_118) ;  /* 0xfffffffc00f09947 */ /* 0x010fea000383ffff */
[----:B------:R-:W-:Y:S05]  /*d240*/  BRA `(.L_x_117) ;  /* 0xffffffa0003c7947 */ /* 0x000fea000383ffff */
.L_x_127:
[----:B-1----:R1:W3:Y:S02]  /*d250*/  SYNCS.PHASECHK.TRANS64.TRYWAIT P0, [R2+URZ+0x20], R0 ;  /* 0x00002000020075a7 */ /* 0x0022e400080011ff */
[----:B---3--:R-:W-:Y:S05]  /*d260*/  @!P0 NANOSLEEP.SYNCS 0x989680 ;  /* 0x009896800000895d */ /* 0x008fea0003900000 */
[----:B------:R-:W3:Y:S02]  /*d270*/  @!P0 SYNCS.PHASECHK.TRANS64 P0, [R2+URZ+0x20], R0 ;  /* 0x00002000020085a7 */ /* 0x000ee400080010ff */
[----:B---3--:R-:W-:Y:S05]  /*d280*/  @!P0 BRA `(.L_x_127) ;  /* 0xfffffffc00f08947 */ /* 0x008fea000383ffff */
[----:B------:R-:W-:Y:S05]  /*d290*/  BRA `(.L_x_126) ;  /* 0xffffffa800687947 */ /* 0x000fea000383ffff */
.L_x_135:
[----:B-1----:R1:W2:Y:S02]  /*d2a0*/  SYNCS.PHASECHK.TRANS64.TRYWAIT P0, [R0+URZ+0x20], R6 ;  /* 0x00002006000075a7 */ /* 0x0022a400080011ff */
[----:B--2---:R-:W-:Y:S05]  /*d2b0*/  @!P0 NANOSLEEP.SYNCS 0x989680 ;  /* 0x009896800000895d */ /* 0x004fea0003900000 */
[----:B------:R-:W2:Y:S02]  /*d2c0*/  @!P0 SYNCS.PHASECHK.TRANS64 P0, [R0+URZ+0x20], R6 ;  /* 0x00002006000085a7 */ /* 0x000ea400080010ff */
[----:B--2---:R-:W-:Y:S05]  /*d2d0*/  @!P0 BRA `(.L_x_135) ;  /* 0xfffffffc00f08947 */ /* 0x004fea000383ffff */
[----:B------:R-:W-:Y:S05]  /*d2e0*/  BRA `(.L_x_134) ;  /* 0xffffffb000dc7947 */ /* 0x000fea000383ffff */
.L_x_143:
[----:B-1----:R1:W2:Y:S02]  /*d2f0*/  SYNCS.PHASECHK.TRANS64.TRYWAIT P0, [R0+URZ+0x20], R6 ;  /* 0x00002006000075a7 */ /* 0x0022a400080011ff */
[----:B--2---:R-:W-:Y:S05]  /*d300*/  @!P0 NANOSLEEP.SYNCS 0x989680 ;  /* 0x009896800000895d */ /* 0x004fea0003900000 */
[----:B------:R-:W2:Y:S02]  /*d310*/  @!P0 SYNCS.PHASECHK.TRANS64 P0, [R0+URZ+0x20], R6 ;  /* 0x00002006000085a7 */ /* 0x000ea400080010ff */
[----:B--2---:R-:W-:Y:S05]  /*d320*/  @!P0 BRA `(.L_x_143) ;  /* 0xfffffffc00f08947 */ /* 0x004fea000383ffff */
[----:B------:R-:W-:Y:S05]  /*d330*/  BRA `(.L_x_142) ;  /* 0xffffffbc00547947 */ /* 0x000fea000383ffff */
.L_x_151:
[----:B-1----:R1:W2:Y:S02]  /*d340*/  SYNCS.PHASECHK.TRANS64.TRYWAIT P0, [R0+URZ+0x20], R6 ;  /* 0x00002006000075a7 */ /* 0x0022a400080011ff */
[----:B--2---:R-:W-:Y:S05]  /*d350*/  @!P0 NANOSLEEP.SYNCS 0x989680 ;  /* 0x009896800000895d */ /* 0x004fea0003900000 */
[----:B------:R-:W2:Y:S02]  /*d360*/  @!P0 SYNCS.PHASECHK.TRANS64 P0, [R0+URZ+0x20], R6 ;  /* 0x00002006000085a7 */ /* 0x000ea400080010ff */
[----:B--2---:R-:W-:Y:S05]  /*d370*/  @!P0 BRA `(.L_x_151) ;  /* 0xfffffffc00f08947 */ /* 0x004fea000383ffff */
[----:B------:R-:W-:Y:S05]  /*d380*/  BRA `(.L_x_150) ;  /* 0xffffffc400d07947 */ /* 0x000fea000383ffff */
.L_x_159:
[----:B-1----:R1:W2:Y:S02]  /*d390*/  SYNCS.PHASECHK.TRANS64.TRYWAIT P0, [R0+URZ+0x20], R6 ;  /* 0x00002006000075a7 */ /* 0x0022a400080011ff */
[----:B--2---:R-:W-:Y:S05]  /*d3a0*/  @!P0 NANOSLEEP.SYNCS 0x989680 ;  /* 0x009896800000895d */ /* 0x004fea0003900000 */
[----:B------:R-:W2:Y:S02]  /*d3b0*/  @!P0 SYNCS.PHASECHK.TRANS64 P0, [R0+URZ+0x20], R6 ;  /* 0x00002006000085a7 */ /* 0x000ea400080010ff */
[----:B--2---:R-:W-:Y:S05]  /*d3c0*/  @!P0 BRA `(.L_x_159) ;  /* 0xfffffffc00f08947 */ /* 0x004fea000383ffff */
[----:B------:R-:W-:Y:S05]  /*d3d0*/  BRA `(.L_x_158) ;  /* 0xffffffd000607947 */ /* 0x000fea000383ffff */
.L_x_167:
[----:B-1----:R1:W2:Y:S02]  /*d3e0*/  SYNCS.PHASECHK.TRANS64.TRYWAIT P0, [R0+URZ+0x20], R6 ;  /* 0x00002006000075a7 */ /* 0x0022a400080011ff */
[----:B--2---:R-:W-:Y:S05]  /*d3f0*/  @!P0 NANOSLEEP.SYNCS 0x989680 ;  /* 0x009896800000895d */ /* 0x004fea0003900000 */
[----:B------:R-:W2:Y:S02]  /*d400*/  @!P0 SYNCS.PHASECHK.TRANS64 P0, [R0+URZ+0x20], R6 ;  /* 0x00002006000085a7 */ /* 0x000ea400080010ff */
[----:B--2---:R-:W-:Y:S05]  /*d410*/  @!P0 BRA `(.L_x_167) ;  /* 0xfffffffc00f08947 */ /* 0x004fea000383ffff */
[----:B------:R-:W-:Y:S05]  /*d420*/  BRA `(.L_x_166) ;  /* 0xffffffd800e47947 */ /* 0x000fea000383ffff */
.L_x_175:
[----:B--2---:R2:W3:Y:S02]  /*d430*/  SYNCS.PHASECHK.TRANS64.TRYWAIT P0, [R0+URZ+0x20], R117 ;  /* 0x00002075000075a7 */ /* 0x0044e400080011ff */
[----:B---3--:R-:W-:Y:S05]  /*d440*/  @!P0 NANOSLEEP.SYNCS 0x989680 ;  /* 0x009896800000895d */ /* 0x008fea0003900000 */
[----:B------:R-:W3:Y:S02]  /*d450*/  @!P0 SYNCS.PHASECHK.TRANS64 P0, [R0+URZ+0x20], R117 ;  /* 0x00002075000085a7 */ /* 0x000ee400080010ff */
[----:B---3--:R-:W-:Y:S05]  /*d460*/  @!P0 BRA `(.L_x_175) ;  /* 0xfffffffc00f08947 */ /* 0x008fea000383ffff */
[----:B------:R-:W-:Y:S05]  /*d470*/  BRA `(.L_x_174) ;  /* 0xffffffe400687947 */ /* 0x000fea000383ffff */
        .weak           $__internal_0_$__cuda_sm10x_tcgen05_guardrail_trap_col_being_dealloced_not_returned_by_alloc
        .type           $__internal_0_$__cuda_sm10x_tcgen05_guardrail_trap_col_being_dealloced_not_returned_by_alloc,@function
        .size           $__internal_0_$__cuda_sm10x_tcgen05_guardrail_trap_col_being_dealloced_not_returned_by_alloc,($__internal_1_$__cuda_sm10x_tcgen05_guardrail_trap_phase_invalid_during_alloc - $__internal_0_$__cuda_sm10x_tcgen05_guardrail_trap_col_being_dealloced_not_returned_by_alloc)
$__internal_0_$__cuda_sm10x_tcgen05_guardrail_trap_col_being_dealloced_not_returned_by_alloc:
[----:B------:R-:W-:Y:S05]  /*d480*/  BPT.TRAP 0x1 ;  /* 0x000000040000795c */ /* 0x000fea0000300000 */
[----:B------:R-:W-:-:S04]  /*d490*/  HFMA2 R3, -RZ, RZ, 0, 0 ;  /* 0x00000000ff037431 */ /* 0x000fc800000001ff */
[----:B------:R-:W-:Y:S05]  /*d4a0*/  RET.REL.NODEC R2 `(_ZN7cutlass13device_kernelINS_4gemm6kernel13GemmUniversalIN4cute5tupleIJiiiiEEENS1_10collective13CollectiveMmaINS1_35MainloopSm100TmaUmmaWarpSpecializedILi2ELi2ELi2ENS5_IJNS4_1CILi4EEESB_NSA_ILi1EEEEEEEENS5_IJNSA_ILi256EEESF_NSA_ILi64EEEEEEfNS5_IJlSC_lEEEfSI_NS4_8TiledMMAINS4_8MMA_AtomIJNS4_23SM100_MMA_TF32_2x1SM_SSINS_10tfloat32_tESM_fLi256ELi256ELNS4_4UMMA5MajorE0ELSO_0ELNSN_7ScaleInE0ELSP_0EEEEEENS4_6LayoutINS5_IJSC_SC_SC_EEENS5_IJNSA_ILi0EEESU_SU_EEEEENS5_IJNS4_10UnderscoreESX_SX_EEEEENS4_28SM100_TMA_2SM_LOAD_MULTICASTENS4_14ComposedLayoutINS4_7SwizzleILi3ELi4ELi3EEENS4_18smem_ptr_flag_bitsILi32EEENSS_INS5_IJNSA_ILi8EEENSA_ILi32EEEEEENS5_IJS17_SC_EEEEEEEvNS4_8identityES10_S1B_vS1C_EENS_8epilogue10collective18CollectiveEpilogueINS1E_23Sm100TmaWarpSpecializedILi4ELi2ELi32ELb1ELb0EEEJNS5_IJNSA_ILi128EEESF_SG_EEENS5_IJNSS_IS1J_SC_EENSS_IS17_SC_EEEEEfSI_fSI_NS1E_6fusion15FusionCallbacksIS1I_NS1O_17LinearCombinationIffffLNS_15FloatRoundStyleE2EEES1K_S1N_JEEENS4_5SM1004TMEM4LOAD26SM100_TMEM_LOAD_32dp32b32xENS4_13SM90_TMA_LOADES1B_NS4_39AutoVectorizingCopyWithAssumedAlignmentILi128EEENS4_14SM90_TMA_STOREES1B_S20_S20_EEEvvEEEEvNT_6ParamsE) ;  /* 0xffffff2802d47950 */ /* 0x000fea0003c3ffff */
        .weak           $__internal_1_$__cuda_sm10x_tcgen05_guardrail_trap_phase_invalid_during_alloc
        .type           $__internal_1_$__cuda_sm10x_tcgen05_guardrail_trap_phase_invalid_during_alloc,@function
        .size           $__internal_1_$__cuda_sm10x_tcgen05_guardrail_trap_phase_invalid_during_alloc,($__internal_2_$__cuda_sm10x_tcgen05_guardrail_trap_unallocated_columns_being_dealloced - $__internal_1_$__cuda_sm10x_tcgen05_guardrail_trap_phase_invalid_during_alloc)
$__internal_1_$__cuda_sm10x_tcgen05_guardrail_trap_phase_invalid_during_alloc:
[----:B------:R-:W-:Y:S05]  /*d4b0*/  BPT.TRAP 0x1 ;  /* 0x000000040000795c */ /* 0x000fea0000300000 */
[----:B------:R-:W-:-:S04]  /*d4c0*/  MOV R5, 0x0 ;  /* 0x0000000000057802 */ /* 0x000fc80000000f00 */
[----:B------:R-:W-:Y:S05]  /*d4d0*/  RET.REL.NODEC R4 `(_ZN7cutlass13device_kernelINS_4gemm6kernel13GemmUniversalIN4cute5tupleIJiiiiEEENS1_10collective13CollectiveMmaINS1_35MainloopSm100TmaUmmaWarpSpecializedILi2ELi2ELi2ENS5_IJNS4_1CILi4EEESB_NSA_ILi1EEEEEEEENS5_IJNSA_ILi256EEESF_NSA_ILi64EEEEEEfNS5_IJlSC_lEEEfSI_NS4_8TiledMMAINS4_8MMA_AtomIJNS4_23SM100_MMA_TF32_2x1SM_SSINS_10tfloat32_tESM_fLi256ELi256ELNS4_4UMMA5MajorE0ELSO_0ELNSN_7ScaleInE0ELSP_0EEEEEENS4_6LayoutINS5_IJSC_SC_SC_EEENS5_IJNSA_ILi0EEESU_SU_EEEEENS5_IJNS4_10UnderscoreESX_SX_EEEEENS4_28SM100_TMA_2SM_LOAD_MULTICASTENS4_14ComposedLayoutINS4_7SwizzleILi3ELi4ELi3EEENS4_18smem_ptr_flag_bitsILi32EEENSS_INS5_IJNSA_ILi8EEENSA_ILi32EEEEEENS5_IJS17_SC_EEEEEEEvNS4_8identityES10_S1B_vS1C_EENS_8epilogue10collective18CollectiveEpilogueINS1E_23Sm100TmaWarpSpecializedILi4ELi2ELi32ELb1ELb0EEEJNS5_IJNSA_ILi128EEESF_SG_EEENS5_IJNSS_IS1J_SC_EENSS_IS17_SC_EEEEEfSI_fSI_NS1E_6fusion15FusionCallbacksIS1I_NS1O_17LinearCombinationIffffLNS_15FloatRoundStyleE2EEES1K_S1N_JEEENS4_5SM1004TMEM4LOAD26SM100_TMEM_LOAD_32dp32b32xENS4_13SM90_TMA_LOADES1B_NS4_39AutoVectorizingCopyWithAssumedAlignmentILi128EEENS4_14SM90_TMA_STOREES1B_S20_S20_EEEvvEEEEvNT_6ParamsE) ;  /* 0xffffff2804c87950 */ /* 0x000fea0003c3ffff */
        .weak           $__internal_2_$__cuda_sm10x_tcgen05_guardrail_trap_unallocated_columns_being_dealloced
        .type           $__internal_2_$__cuda_sm10x_tcgen05_guardrail_trap_unallocated_columns_being_dealloced,@function
        .size           $__internal_2_$__cuda_sm10x_tcgen05_guardrail_trap_unallocated_columns_being_dealloced,(.L_x_233 - $__internal_2_$__cuda_sm10x_tcgen05_guardrail_trap_unallocated_columns_being_dealloced)
$__internal_2_$__cuda_sm10x_tcgen05_guardrail_trap_unallocated_columns_being_dealloced:
[----:B------:R-:W-:Y:S05]  /*d4e0*/  BPT.TRAP 0x1 ;  /* 0x000000040000795c */ /* 0x000fea0000300000 */
[----:B------:R-:W-:-:S04]  /*d4f0*/  HFMA2 R3, -RZ, RZ, 0, 0 ;  /* 0x00000000ff037431 */ /* 0x000fc800000001ff */
[----:B------:R-:W-:Y:S05]  /*d500*/  RET.REL.NODEC R2 `(_ZN7cutlass13device_kernelINS_4gemm6kernel13GemmUniversalIN4cute5tupleIJiiiiEEENS1_10collective13CollectiveMmaINS1_35MainloopSm100TmaUmmaWarpSpecializedILi2ELi2ELi2ENS5_IJNS4_1CILi4EEESB_NSA_ILi1EEEEEEEENS5_IJNSA_ILi256EEESF_NSA_ILi64EEEEEEfNS5_IJlSC_lEEEfSI_NS4_8TiledMMAINS4_8MMA_AtomIJNS4_23SM100_MMA_TF32_2x1SM_SSINS_10tfloat32_tESM_fLi256ELi256ELNS4_4UMMA5MajorE0ELSO_0ELNSN_7ScaleInE0ELSP_0EEEEEENS4_6LayoutINS5_IJSC_SC_SC_EEENS5_IJNSA_ILi0EEESU_SU_EEEEENS5_IJNS4_10UnderscoreESX_SX_EEEEENS4_28SM100_TMA_2SM_LOAD_MULTICASTENS4_14ComposedLayoutINS4_7SwizzleILi3ELi4ELi3EEENS4_18smem_ptr_flag_bitsILi32EEENSS_INS5_IJNSA_ILi8EEENSA_ILi32EEEEEENS5_IJS17_SC_EEEEEEEvNS4_8identityES10_S1B_vS1C_EENS_8epilogue10collective18CollectiveEpilogueINS1E_23Sm100TmaWarpSpecializedILi4ELi2ELi32ELb1ELb0EEEJNS5_IJNSA_ILi128EEESF_SG_EEENS5_IJNSS_IS1J_SC_EENSS_IS17_SC_EEEEEfSI_fSI_NS1E_6fusion15FusionCallbacksIS1I_NS1O_17LinearCombinationIffffLNS_15FloatRoundStyleE2EEES1K_S1N_JEEENS4_5SM1004TMEM4LOAD26SM100_TMEM_LOAD_32dp32b32xENS4_13SM90_TMA_LOADES1B_NS4_39AutoVectorizingCopyWithAssumedAlignmentILi128EEENS4_14SM90_TMA_STOREES1B_S20_S20_EEEvvEEEEvNT_6ParamsE) ;  /* 0xffffff2802bc7950 */ /* 0x000fea0003c3ffff */
.L_x_232:
[----:B------:R-:W-:-:S00]  /*d510*/  BRA `(.L_x_232) ;  /* 0xfffffffc00fc7947 */ /* 0x000fc0000383ffff */
[----:B------:R-:W-:-:S00]  /*d520*/  NOP ;  /* 0x0000000000007918 */ /* 0x000fc00000000000 */
        /* <DEDUP_REMOVED lines=13> */
.L_x_233:


//--------------------- .nv.global.init           --------------------------
	.section	.nv.global.init,"aw",@progbits
.nv.global.init:
	.type		$str$27,@object
	.size		$str$27,($str$28 - $str$27)
$str$27:
        /*0000*/ 	.byte	0x28, 0x61, 0x64, 0x64, 0x72, 0x65, 0x73, 0x73, 0x20, 0x26, 0x20, 0x6d, 0x61, 0x73, 0x6b, 0x29
        /*0010*/ 	.byte	0x20, 0x3d, 0x3d, 0x20, 0x30, 0x00
	.type		$str$28,@object
	.size		$str$28,($str$26 - $str$28)
$str$28:
        /*0016*/ 	.byte	0x2f, 0x74, 0x6d, 0x70, 0x2f, 0x63, 0x75, 0x74, 0x6c, 0x61, 0x73, 0x73, 0x5f, 0x73, 0x77, 0x65
        /*0026*/ 	.byte	0x65, 0x70, 0x5f, 0x73, 0x72, 0x63, 0x2f, 0x69, 0x6e, 0x63, 0x6c, 0x75, 0x64, 0x65, 0x2f, 0x63
        /*0036*/ 	.byte	0x75, 0x74, 0x65, 0x2f, 0x70, 0x6f, 0x69, 0x6e, 0x74, 0x65, 0x72, 0x5f, 0x66, 0x6c, 0x61, 0x67
        /*0046*/ 	.byte	0x67, 0x65, 0x64, 0x2e, 0x68, 0x70, 0x70, 0x00
	.type		$str$26,@object
	.size		$str$26,($str$25 - $str$26)
$str$26:
        /*004e*/ 	.byte	0x2f, 0x74, 0x6d, 0x70, 0x2f, 0x63, 0x75, 0x74, 0x6c, 0x61, 0x73, 0x73, 0x5f, 0x73, 0x77, 0x65
        /*005e*/ 	.byte	0x65, 0x70, 0x5f, 0x73, 0x72, 0x63, 0x2f, 0x69, 0x6e, 0x63, 0x6c, 0x75, 0x64, 0x65, 0x2f, 0x63
        /*006e*/ 	.byte	0x75, 0x74, 0x65, 0x2f, 0x61, 0x74, 0x6f, 0x6d, 0x2f, 0x63, 0x6f, 0x70, 0x79, 0x5f, 0x74, 0x72
        /*007e*/ 	.byte	0x61, 0x69, 0x74, 0x73, 0x5f, 0x73, 0x6d, 0x31, 0x30, 0x30, 0x2e, 0x68, 0x70, 0x70, 0x00
	.type		$str$25,@object
	.size		$str$25,(__unnamed_1 - $str$25)
$str$25:
        /*008d*/ 	.byte	0x28, 0x28, 0x75, 0x69, 0x6e, 0x74, 0x33, 0x32, 0x5f, 0x74, 0x28, 0x74, 0x68, 0x72, 0x65, 0x61
        /*009d*/ 	.byte	0x64, 0x49, 0x64, 0x78, 0x2e, 0x78, 0x29, 0x20, 0x2f, 0x20, 0x33, 0x32, 0x29, 0x20, 0x25, 0x20
        /*00ad*/ 	.byte	0x34, 0x29, 0x20, 0x3d, 0x3d, 0x20, 0x28, 0x28, 0x28, 0x74, 0x6d, 0x65, 0x6d, 0x5f, 0x61, 0x64
        /*00bd*/ 	.byte	0x64, 0x72, 0x20, 0x3e, 0x3e, 0x20, 0x31, 0x36, 0x29, 0x20, 0x2f, 0x20, 0x33, 0x32, 0x29, 0x20
        /*00cd*/ 	.byte	0x25, 0x20, 0x34, 0x29, 0x00
	.type		__unnamed_1,@object
	.size		__unnamed_1,(__unnamed_2 - __unnamed_1)
__unnamed_1:
        /*00d2*/ 	.byte	0x61, 0x75, 0x74, 0x6f, 0x20, 0x63, 0x75, 0x74, 0x65, 0x3a, 0x3a, 0x61, 0x73, 0x5f, 0x70, 0x6f
        /* <DEDUP_REMOVED lines=23> */
        /*0252*/ 	.byte	0x43, 0x3c, 0x34, 0x30, 0x39, 0x36, 0x3e, 0x3e, 0x3e, 0x3e, 0x5d, 0x00
	.type		__unnamed_2,@object
	.size		__unnamed_2,(.L_2 - __unnamed_2)
__unnamed_2:
        /* <DEDUP_REMOVED lines=44> */
.L_2:


//--------------------- .nv.shared._ZN7cutlass13device_kernelINS_4gemm6kernel13GemmUniversalIN4cute5tupleIJiiiiEEENS1_10collective13CollectiveMmaINS1_35MainloopSm100TmaUmmaWarpSpecializedILi2ELi2ELi2ENS5_IJNS4_1CILi4EEESB_NSA_ILi1EEEEEEEENS5_IJNSA_ILi256EEESF_NSA_ILi64EEEEEEfNS5_IJlSC_lEEEfSI_NS4_8TiledMMAINS4_8MMA_AtomIJNS4_23SM100_MMA_TF32_2x1SM_SSINS_10tfloat32_tESM_fLi256ELi256ELNS4_4UMMA5MajorE0ELSO_0ELNSN_7ScaleInE0ELSP_0EEEEEENS4_6LayoutINS5_IJSC_SC_SC_EEENS5_IJNSA_ILi0EEESU_SU_EEEEENS5_IJNS4_10UnderscoreESX_SX_EEEEENS4_28SM100_TMA_2SM_LOAD_MULTICASTENS4_14ComposedLayoutINS4_7SwizzleILi3ELi4ELi3EEENS4_18smem_ptr_flag_bitsILi32EEENSS_INS5_IJNSA_ILi8EEENSA_ILi32EEEEEENS5_IJS17_SC_EEEEEEEvNS4_8identityES10_S1B_vS1C_EENS_8epilogue10collective18CollectiveEpilogueINS1E_23Sm100TmaWarpSpecializedILi4ELi2ELi32ELb1ELb0EEEJNS5_IJNSA_ILi128EEESF_SG_EEENS5_IJNSS_IS1J_SC_EENSS_IS17_SC_EEEEEfSI_fSI_NS1E_6fusion15FusionCallbacksIS1I_NS1O_17LinearCombinationIffffLNS_15FloatRoundStyleE2EEES1K_S1N_JEEENS4_5SM1004TMEM4LOAD26SM100_TMEM_LOAD_32dp32b32xENS4_13SM90_TMA_LOADES1B_NS4_39AutoVectorizingCopyWithAssumedAlignmentILi128EEENS4_14SM90_TMA_STOREES1B_S20_S20_EEEvvEEEEvNT_6ParamsE --------------------------
	.section	.nv.shared._ZN7cutlass13device_kernelINS_4gemm6kernel13GemmUniversalIN4cute5tupleIJiiiiEEENS1_10collective13CollectiveMmaINS1_35MainloopSm100TmaUmmaWarpSpecializedILi2ELi2ELi2ENS5_IJNS4_1CILi4EEESB_NSA_ILi1EEEEEEEENS5_IJNSA_ILi256EEESF_NSA_ILi64EEEEEEfNS5_IJlSC_lEEEfSI_NS4_8TiledMMAINS4_8MMA_AtomIJNS4_23SM100_MMA_TF32_2x1SM_SSINS_10tfloat32_tESM_fLi256ELi256ELNS4_4UMMA5MajorE0ELSO_0ELNSN_7ScaleInE0ELSP_0EEEEEENS4_6LayoutINS5_IJSC_SC_SC_EEENS5_IJNSA_ILi0EEESU_SU_EEEEENS5_IJNS4_10UnderscoreESX_SX_EEEEENS4_28SM100_TMA_2SM_LOAD_MULTICASTENS4_14ComposedLayoutINS4_7SwizzleILi3ELi4ELi3EEENS4_18smem_ptr_flag_bitsILi32EEENSS_INS5_IJNSA_ILi8EEENSA_ILi32EEEEEENS5_IJS17_SC_EEEEEEEvNS4_8identityES10_S1B_vS1C_EENS_8epilogue10collective18CollectiveEpilogueINS1E_23Sm100TmaWarpSpecializedILi4ELi2ELi32ELb1ELb0EEEJNS5_IJNSA_ILi128EEESF_SG_EEENS5_IJNSS_IS1J_SC_EENSS_IS17_SC_EEEEEfSI_fSI_NS1E_6fusion15FusionCallbacksIS1I_NS1O_17LinearCombinationIffffLNS_15FloatRoundStyleE2EEES1K_S1N_JEEENS4_5SM1004TMEM4LOAD26SM100_TMEM_LOAD_32dp32b32xENS4_13SM90_TMA_LOADES1B_NS4_39AutoVectorizingCopyWithAssumedAlignmentILi128EEENS4_14SM90_TMA_STOREES1B_S20_S20_EEEvvEEEEvNT_6ParamsE,"aw",@nobits
	.sectionflags	@""
	.align	16
	.zero		1024


//--------------------- .nv.shared.reserved.0     --------------------------
	.section	.nv.shared.reserved.0,"aw",@nobits
	.weak		__nv_reservedSMEM_offset_0_alias
	.size		__nv_reservedSMEM_offset_0_alias, 0, 64
	.other		__nv_reservedSMEM_offset_0_alias,@"STO_CUDA_RESERVED_SHARED STV_DEFAULT"
__nv_reservedSMEM_offset_0_alias:
	.zero		0
.nv.shared.reserved.0:
	.zero		64
	.weak		__nv_reservedSMEM_tcgen05_partition
	.type		__nv_reservedSMEM_tcgen05_partition,@object
	.size		__nv_reservedSMEM_tcgen05_partition,(.L_0 - __nv_reservedSMEM_tcgen05_partition)
__nv_reservedSMEM_tcgen05_partition:
	.zero		32
.L_0:


//--------------------- .nv.global                --------------------------
	.section	.nv.global,"aw",@nobits
.nv.global:
	.type		_ZN40_INTERNAL_71084242_4_k_cu_713d6dc3_201204cute1_E,@object
	.size		_ZN40_INTERNAL_71084242_4_k_cu_713d6dc3_201204cute1_E,(_ZN40_INTERNAL_71084242_4_k_cu_713d6dc3_201204cuda3std3__45__cpo6cbeginE - _ZN40_INTERNAL_71084242_4_k_cu_713d6dc3_201204cute1_E)
_ZN40_INTERNAL_71084242_4_k_cu_713d6dc3_201204cute1_E:
	.zero		1
	.type		_ZN40_INTERNAL_71084242_4_k_cu_713d6dc3_201204cuda3std3__45__cpo6cbeginE,@object
	.size		_ZN40_INTERNAL_71084242_4_k_cu_713d6dc3_201204cuda3std3__45__cpo6cbeginE,(_ZN40_INTERNAL_71084242_4_k_cu_713d6dc3_201204cuda3std3__48in_placeE - _ZN40_INTERNAL_71084242_4_k_cu_713d6dc3_201204cuda3std3__45__cpo6cbeginE)
_ZN40_INTERNAL_71084242_4_k_cu_713d6dc3_201204cuda3std3__45__cpo6cbeginE:
	.zero		1
	.type		_ZN40_INTERNAL_71084242_4_k_cu_713d6dc3_201204cuda3std3__48in_placeE,@object
	.size		_ZN40_INTERNAL_71084242_4_k_cu_713d6dc3_201204cuda3std3__48in_placeE,(_ZN40_INTERNAL_71084242_4_k_cu_713d6dc3_201204cuda3std6ranges3__45__cpo9iter_moveE - _ZN40_INTERNAL_71084242_4_k_cu_713d6dc3_201204cuda3std3__48in_placeE)
_ZN40_INTERNAL_71084242_4_k_cu_713d6dc3_201204cuda3std3__48in_placeE:
	.zero		1
	.type		_ZN40_INTERNAL_71084242_4_k_cu_713d6dc3_201204cuda3std6ranges3__45__cpo9iter_moveE,@object
	.size		_ZN40_INTERNAL_71084242_4_k_cu_713d6dc3_201204cuda3std6ranges3__45__cpo9iter_moveE,(_ZN40_INTERNAL_71084242_4_k_cu_713d6dc3_201204cuda3std3__45__cpo5beginE - _ZN40_INTERNAL_71084242_4_k_cu_713d6dc3_201204cuda3std6ranges3__45__cpo9iter_moveE)
_ZN40_INTERNAL_71084242_4_k_cu_713d6dc3_201204cuda3std6ranges3__45__cpo9iter_moveE:
	.zero		1
	.type		_ZN40_INTERNAL_71084242_4_k_cu_713d6dc3_201204cuda3std3__45__cpo5beginE,@object
	.size		_ZN40_INTERNAL_71084242_4_k_cu_713d6dc3_201204cuda3std3__45__cpo5beginE,(_ZN40_INTERNAL_71084242_4_k_cu_713d6dc3_201204cuda3std3__442_GLOBAL__N__71084242_4_k_cu_713d6dc3_201206ignoreE - _ZN40_INTERNAL_71084242_4_k_cu_713d6dc3_201204cuda3std3__45__cpo5beginE)
_ZN40_INTERNAL_71084242_4_k_cu_713d6dc3_201204cuda3std3__45__cpo5beginE:
	.zero		1
	.type		_ZN40_INTERNAL_71084242_4_k_cu_713d6dc3_201204cuda3std3__442_GLOBAL__N__71084242_4_k_cu_713d6dc3_201206ignoreE,@object
	.size		_ZN40_INTERNAL_71084242_4_k_cu_713d6dc3_201204cuda3std3__442_GLOBAL__N__71084242_4_k_cu_713d6dc3_201206ignoreE,(_ZN40_INTERNAL_71084242_4_k_cu_713d6dc3_201204cute7productE - _ZN40_INTERNAL_71084242_4_k_cu_713d6dc3_201204cuda3std3__442_GLOBAL__N__71084242_4_k_cu_713d6dc3_201206ignoreE)
_ZN40_INTERNAL_71084242_4_k_cu_713d6dc3_201204cuda3std3__442_GLOBAL__N__71084242_4_k_cu_713d6dc3_201206ignoreE:
	.zero		1
	.type		_ZN40_INTERNAL_71084242_4_k_cu_713d6dc3_201204cute7productE,@object
	.size		_ZN40_INTERNAL_71084242_4_k_cu_713d6dc3_201204cute7productE,(_ZN40_INTERNAL_71084242_4_k_cu_713d6dc3_201204cuda3std3__45__cpo3endE - _ZN40_INTERNAL_71084242_4_k_cu_713d6dc3_201204cute7productE)
_ZN40_INTERNAL_71084242_4_k_cu_713d6dc3_201204cute7productE:
	.zero		1
	.type		_ZN40_INTERNAL_71084242_4_k_cu_713d6dc3_201204cuda3std3__45__cpo3endE,@object
	.size		_ZN40_INTERNAL_71084242_4_k_cu_713d6dc3_201204cuda3std3__45__cpo3endE,(_ZN40_INTERNAL_71084242_4_k_cu_713d6dc3_201204cuda3std3__419piecewise_constructE - _ZN40_INTERNAL_71084242_4_k_cu_713d6dc3_201204cuda3std3__45__cpo3endE)
_ZN40_INTERNAL_71084242_4_k_cu_713d6dc3_201204cuda3std3__45__cpo3endE:
	.zero		1
	.type		_ZN40_INTERNAL_71084242_4_k_cu_713d6dc3_201204cuda3std3__419piecewise_constructE,@object
	.size		_ZN40_INTERNAL_71084242_4_k_cu_713d6dc3_201204cuda3std3__419piecewise_constructE,(_ZN40_INTERNAL_71084242_4_k_cu_713d6dc3_201204cuda3std3__45__cpo4cendE - _ZN40_INTERNAL_71084242_4_k_cu_713d6dc3_201204cuda3std3__419piecewise_constructE)
_ZN40_INTERNAL_71084242_4_k_cu_713d6dc3_201204cuda3std3__419piecewise_constructE:
	.zero		1
	.type		_ZN40_INTERNAL_71084242_4_k_cu_713d6dc3_201204cuda3std3__45__cpo4cendE,@object
	.size		_ZN40_INTERNAL_71084242_4_k_cu_713d6dc3_201204cuda3std3__45__cpo4cendE,(_ZN40_INTERNAL_71084242_4_k_cu_713d6dc3_201204cuda3std6ranges3__45__cpo4swapE - _ZN40_INTERNAL_71084242_4_k_cu_713d6dc3_201204cuda3std3__45__cpo4cendE)
_ZN40_INTERNAL_71084242_4_k_cu_713d6dc3_201204cuda3std3__45__cpo4cendE:
	.zero		1
	.type		_ZN40_INTERNAL_71084242_4_k_cu_713d6dc3_201204cuda3std6ranges3__45__cpo4swapE,@object
	.size		_ZN40_INTERNAL_71084242_4_k_cu_713d6dc3_201204cuda3std6ranges3__45__cpo4swapE,(.L_10 - _ZN40_INTERNAL_71084242_4_k_cu_713d6dc3_201204cuda3std6ranges3__45__cpo4swapE)
_ZN40_INTERNAL_71084242_4_k_cu_713d6dc3_201204cuda3std6ranges3__45__cpo4swapE:
	.zero		1
.L_10:


//--------------------- .nv.constant0._ZN7cutlass13device_kernelINS_4gemm6kernel13GemmUniversalIN4cute5tupleIJiiiiEEENS1_10collective13CollectiveMmaINS1_35MainloopSm100TmaUmmaWarpSpecializedILi2ELi2ELi2ENS5_IJNS4_1CILi4EEESB_NSA_ILi1EEEEEEEENS5_IJNSA_ILi256EEESF_NSA_ILi64EEEEEEfNS5_IJlSC_lEEEfSI_NS4_8TiledMMAINS4_8MMA_AtomIJNS4_23SM100_MMA_TF32_2x1SM_SSINS_10tfloat32_tESM_fLi256ELi256ELNS4_4UMMA5MajorE0ELSO_0ELNSN_7ScaleInE0ELSP_0EEEEEENS4_6LayoutINS5_IJSC_SC_SC_EEENS5_IJNSA_ILi0EEESU_SU_EEEEENS5_IJNS4_10UnderscoreESX_SX_EEEEENS4_28SM100_TMA_2SM_LOAD_MULTICASTENS4_14ComposedLayoutINS4_7SwizzleILi3ELi4ELi3EEENS4_18smem_ptr_flag_bitsILi32EEENSS_INS5_IJNSA_ILi8EEENSA_ILi32EEEEEENS5_IJS17_SC_EEEEEEEvNS4_8identityES10_S1B_vS1C_EENS_8epilogue10collective18CollectiveEpilogueINS1E_23Sm100TmaWarpSpecializedILi4ELi2ELi32ELb1ELb0EEEJNS5_IJNSA_ILi128EEESF_SG_EEENS5_IJNSS_IS1J_SC_EENSS_IS17_SC_EEEEEfSI_fSI_NS1E_6fusion15FusionCallbacksIS1I_NS1O_17LinearCombinationIffffLNS_15FloatRoundStyleE2EEES1K_S1N_JEEENS4_5SM1004TMEM4LOAD26SM100_TMEM_LOAD_32dp32b32xENS4_13SM90_TMA_LOADES1B_NS4_39AutoVectorizingCopyWithAssumedAlignmentILi128EEENS4_14SM90_TMA_STOREES1B_S20_S20_EEEvvEEEEvNT_6ParamsE --------------------------
	.section	.nv.constant0._ZN7cutlass13device_kernelINS_4gemm6kernel13GemmUniversalIN4cute5tupleIJiiiiEEENS1_10collective13CollectiveMmaINS1_35MainloopSm100TmaUmmaWarpSpecializedILi2ELi2ELi2ENS5_IJNS4_1CILi4EEESB_NSA_ILi1EEEEEEEENS5_IJNSA_ILi256EEESF_NSA_ILi64EEEEEEfNS5_IJlSC_lEEEfSI_NS4_8TiledMMAINS4_8MMA_AtomIJNS4_23SM100_MMA_TF32_2x1SM_SSINS_10tfloat32_tESM_fLi256ELi256ELNS4_4UMMA5MajorE0ELSO_0ELNSN_7ScaleInE0ELSP_0EEEEEENS4_6LayoutINS5_IJSC_SC_SC_EEENS5_IJNSA_ILi0EEESU_SU_EEEEENS5_IJNS4_10UnderscoreESX_SX_EEEEENS4_28SM100_TMA_2SM_LOAD_MULTICASTENS4_14ComposedLayoutINS4_7SwizzleILi3ELi4ELi3EEENS4_18smem_ptr_flag_bitsILi32EEENSS_INS5_IJNSA_ILi8EEENSA_ILi32EEEEEENS5_IJS17_SC_EEEEEEEvNS4_8identityES10_S1B_vS1C_EENS_8epilogue10collective18CollectiveEpilogueINS1E_23Sm100TmaWarpSpecializedILi4ELi2ELi32ELb1ELb0EEEJNS5_IJNSA_ILi128EEESF_SG_EEENS5_IJNSS_IS1J_SC_EENSS_IS17_SC_EEEEEfSI_fSI_NS1E_6fusion15FusionCallbacksIS1I_NS1O_17LinearCombinationIffffLNS_15FloatRoundStyleE2EEES1K_S1N_JEEENS4_5SM1004TMEM4LOAD26SM100_TMEM_LOAD_32dp32b32xENS4_13SM90_TMA_LOADES1B_NS4_39AutoVectorizingCopyWithAssumedAlignmentILi128EEENS4_14SM90_TMA_STOREES1B_S20_S20_EEEvvEEEEvNT_6ParamsE,"a",@progbits
	.sectionflags	@""
	.align	4
.nv.constant0._ZN7cutlass13device_kernelINS_4gemm6kernel13GemmUniversalIN4cute5tupleIJiiiiEEENS1_10collective13CollectiveMmaINS1_35MainloopSm100TmaUmmaWarpSpecializedILi2ELi2ELi2ENS5_IJNS4_1CILi4EEESB_NSA_ILi1EEEEEEEENS5_IJNSA_ILi256EEESF_NSA_ILi64EEEEEEfNS5_IJlSC_lEEEfSI_NS4_8TiledMMAINS4_8MMA_AtomIJNS4_23SM100_MMA_TF32_2x1SM_SSINS_10tfloat32_tESM_fLi256ELi256ELNS4_4UMMA5MajorE0ELSO_0ELNSN_7ScaleInE0ELSP_0EEEEEENS4_6LayoutINS5_IJSC_SC_SC_EEENS5_IJNSA_ILi0EEESU_SU_EEEEENS5_IJNS4_10UnderscoreESX_SX_EEEEENS4_28SM100_TMA_2SM_LOAD_MULTICASTENS4_14ComposedLayoutINS4_7SwizzleILi3ELi4ELi3EEENS4_18smem_ptr_flag_bitsILi32EEENSS_INS5_IJNSA_ILi8EEENSA_ILi32EEEEEENS5_IJS17_SC_EEEEEEEvNS4_8identityES10_S1B_vS1C_EENS_8epilogue10collective18CollectiveEpilogueINS1E_23Sm100TmaWarpSpecializedILi4ELi2ELi32ELb1ELb0EEEJNS5_IJNSA_ILi128EEESF_SG_EEENS5_IJNSS_IS1J_SC_EENSS_IS17_SC_EEEEEfSI_fSI_NS1E_6fusion15FusionCallbacksIS1I_NS1O_17LinearCombinationIffffLNS_15FloatRoundStyleE2EEES1K_S1N_JEEENS4_5SM1004TMEM4LOAD26SM100_TMEM_LOAD_32dp32b32xENS4_13SM90_TMA_LOADES1B_NS4_39AutoVectorizingCopyWithAssumedAlignmentILi128EEENS4_14SM90_TMA_STOREES1B_S20_S20_EEEvvEEEEvNT_6ParamsE:
	.zero		2944


//--------------------- SYMBOLS --------------------------

	.type		.nv.reservedSmem.offset0,@object
	.size		.nv.reservedSmem.offset0,0x4
	.type		.nv.reservedSmem.cap,@object
	.size		.nv.reservedSmem.cap,0x4
	.type		__assertfail,@function
